//
// Generated by NVIDIA NVVM Compiler
//
// Compiler Build ID: CL-36424714
// Cuda compilation tools, release 13.0, V13.0.88
// Based on NVVM 20.0.0
//

.version 9.0
.target sm_100
.address_size 64

	// .globl	_Z18computeStreamLinesPfS_if9constants

.visible .entry _Z18computeStreamLinesPfS_if9constants(
	.param .u64 .ptr .align 1 _Z18computeStreamLinesPfS_if9constants_param_0,
	.param .u64 .ptr .align 1 _Z18computeStreamLinesPfS_if9constants_param_1,
	.param .u32 _Z18computeStreamLinesPfS_if9constants_param_2,
	.param .f32 _Z18computeStreamLinesPfS_if9constants_param_3,
	.param .align 4 .b8 _Z18computeStreamLinesPfS_if9constants_param_4[16]
)
{
	.reg .pred 	%p<43>;
	.reg .b32 	%r<244>;
	.reg .b32 	%f<398>;
	.reg .b64 	%rd<152>;
	.reg .b64 	%fd<15>;

	ld.param.u32 	%r13, [_Z18computeStreamLinesPfS_if9constants_param_4+8];
	ld.param.u32 	%r12, [_Z18computeStreamLinesPfS_if9constants_param_4+4];
	ld.param.u32 	%r11, [_Z18computeStreamLinesPfS_if9constants_param_4];
	ld.param.u64 	%rd3, [_Z18computeStreamLinesPfS_if9constants_param_0];
	ld.param.u32 	%r10, [_Z18computeStreamLinesPfS_if9constants_param_2];
	ld.param.f32 	%f94, [_Z18computeStreamLinesPfS_if9constants_param_3];
	cvta.to.global.u64 	%rd1, %rd3;
	setp.lt.s32 	%p1, %r10, 1;
	@%p1 bra 	$L__BB0_60;
	mov.u32 	%r15, %tid.y;
	mov.u32 	%r16, %ctaid.y;
	mov.u32 	%r17, %ntid.y;
	mad.lo.s32 	%r18, %r17, %r16, %r15;
	cvt.rn.f32.u32 	%f397, %r18;
	add.s32 	%r19, %r12, -1;
	cvt.rn.f32.s32 	%f2, %r19;
	add.s32 	%r20, %r11, -1;
	cvt.rn.f32.s32 	%f3, %r20;
	mul.lo.s32 	%r3, %r13, %r12;
	cvt.rn.f32.s32 	%f4, %r12;
	cvt.rn.f32.s32 	%f5, %r13;
	neg.s32 	%r243, %r10;
	mul.lo.s32 	%r21, %r13, %r10;
	mul.lo.s32 	%r242, %r21, %r18;
	mov.f32 	%f396, 0f00000000;
	mov.f32 	%f395, %f396;
$L__BB0_2:
	mov.f32 	%f6, %f397;
	setp.gt.f32 	%p2, %f396, %f2;
	min.f32 	%f96, %f396, %f6;
	setp.lt.f32 	%p3, %f96, 0f00000000;
	setp.gt.f32 	%p4, %f6, %f3;
	or.pred  	%p5, %p2, %p4;
	or.pred  	%p6, %p5, %p3;
	@%p6 bra 	$L__BB0_59;
	cvt.rpi.f32.f32 	%f10, %f396;
	cvt.rmi.f32.f32 	%f11, %f396;
	setp.neu.f32 	%p7, %f10, %f11;
	@%p7 bra 	$L__BB0_6;
	cvt.rpi.f32.f32 	%f12, %f6;
	cvt.rmi.f32.f32 	%f13, %f6;
	setp.neu.f32 	%p10, %f12, %f13;
	@%p10 bra 	$L__BB0_8;
	cvt.rzi.s32.f32 	%r63, %f396;
	cvt.rzi.s32.f32 	%r64, %f6;
	mad.lo.s32 	%r65, %r64, %r12, %r63;
	mul.lo.s32 	%r66, %r65, %r13;
	mul.wide.s32 	%rd32, %r66, 4;
	add.s64 	%rd33, %rd1, %rd32;
	ld.global.f32 	%f380, [%rd33];
	bra.uni 	$L__BB0_9;
$L__BB0_6:
	cvt.rpi.f32.f32 	%f16, %f6;
	cvt.rmi.f32.f32 	%f17, %f6;
	setp.neu.f32 	%p8, %f16, %f17;
	@%p8 bra 	$L__BB0_12;
	cvt.rzi.s32.f32 	%r34, %f11;
	cvt.rzi.s32.f32 	%r35, %f10;
	mul.f32 	%f116, %f17, %f4;
	mul.f32 	%f117, %f116, %f5;
	cvt.rzi.s32.f32 	%r36, %f117;
	mad.lo.s32 	%r37, %r34, %r13, %r36;
	mul.wide.s32 	%rd12, %r37, 4;
	add.s64 	%rd13, %rd1, %rd12;
	ld.global.f32 	%f118, [%rd13];
	mad.lo.s32 	%r38, %r35, %r13, %r36;
	mul.wide.s32 	%rd14, %r38, 4;
	add.s64 	%rd15, %rd1, %rd14;
	ld.global.f32 	%f119, [%rd15];
	cvt.rn.f32.s32 	%f120, %r34;
	sub.f32 	%f121, %f396, %f120;
	sub.f32 	%f122, %f119, %f118;
	fma.rn.f32 	%f380, %f121, %f122, %f118;
	bra.uni 	$L__BB0_13;
$L__BB0_8:
	cvt.rzi.s32.f32 	%r58, %f13;
	cvt.rzi.s32.f32 	%r59, %f12;
	mul.f32 	%f149, %f11, %f5;
	cvt.rzi.s32.f32 	%r60, %f149;
	mad.lo.s32 	%r61, %r3, %r58, %r60;
	mul.wide.s32 	%rd28, %r61, 4;
	add.s64 	%rd29, %rd1, %rd28;
	ld.global.f32 	%f150, [%rd29];
	mad.lo.s32 	%r62, %r3, %r59, %r60;
	mul.wide.s32 	%rd30, %r62, 4;
	add.s64 	%rd31, %rd1, %rd30;
	ld.global.f32 	%f151, [%rd31];
	cvt.rn.f32.s32 	%f152, %r58;
	sub.f32 	%f153, %f6, %f152;
	sub.f32 	%f154, %f151, %f150;
	fma.rn.f32 	%f380, %f153, %f154, %f150;
$L__BB0_9:
	setp.neu.f32 	%p11, %f12, %f13;
	@%p11 bra 	$L__BB0_11;
	cvt.rzi.s32.f32 	%r73, %f396;
	cvt.rzi.s32.f32 	%r74, %f6;
	mad.lo.s32 	%r75, %r74, %r12, %r73;
	mul.lo.s32 	%r76, %r75, %r13;
	mul.wide.s32 	%rd38, %r76, 4;
	add.s64 	%rd39, %rd1, %rd38;
	ld.global.f32 	%f381, [%rd39+4];
	bra.uni 	$L__BB0_16;
$L__BB0_11:
	cvt.rzi.s32.f32 	%r67, %f13;
	cvt.rzi.s32.f32 	%r68, %f12;
	mul.f32 	%f155, %f11, %f5;
	cvt.rzi.s32.f32 	%r69, %f155;
	add.s32 	%r70, %r69, 1;
	mad.lo.s32 	%r71, %r3, %r67, %r70;
	mul.wide.s32 	%rd34, %r71, 4;
	add.s64 	%rd35, %rd1, %rd34;
	ld.global.f32 	%f156, [%rd35];
	mad.lo.s32 	%r72, %r3, %r68, %r70;
	mul.wide.s32 	%rd36, %r72, 4;
	add.s64 	%rd37, %rd1, %rd36;
	ld.global.f32 	%f157, [%rd37];
	cvt.rn.f32.s32 	%f158, %r67;
	sub.f32 	%f159, %f6, %f158;
	sub.f32 	%f160, %f157, %f156;
	fma.rn.f32 	%f381, %f159, %f160, %f156;
	bra.uni 	$L__BB0_16;
$L__BB0_12:
	cvt.rzi.s32.f32 	%r22, %f11;
	cvt.rzi.s32.f32 	%r23, %f10;
	cvt.rzi.s32.f32 	%r24, %f17;
	cvt.rzi.s32.f32 	%r25, %f16;
	mul.lo.s32 	%r26, %r22, %r13;
	mul.lo.s32 	%r27, %r23, %r13;
	mul.lo.s32 	%r28, %r3, %r24;
	mul.lo.s32 	%r29, %r3, %r25;
	add.s32 	%r30, %r28, %r26;
	mul.wide.s32 	%rd4, %r30, 4;
	add.s64 	%rd5, %rd1, %rd4;
	ld.global.f32 	%f97, [%rd5];
	cvt.rn.f32.s32 	%f98, %r23;
	sub.f32 	%f99, %f98, %f396;
	mul.f32 	%f100, %f99, %f97;
	cvt.rn.f32.s32 	%f101, %r25;
	sub.f32 	%f102, %f101, %f6;
	add.s32 	%r31, %r28, %r27;
	mul.wide.s32 	%rd6, %r31, 4;
	add.s64 	%rd7, %rd1, %rd6;
	ld.global.f32 	%f103, [%rd7];
	cvt.rn.f32.s32 	%f104, %r22;
	sub.f32 	%f105, %f396, %f104;
	mul.f32 	%f106, %f105, %f103;
	mul.f32 	%f107, %f102, %f106;
	fma.rn.f32 	%f108, %f102, %f100, %f107;
	add.s32 	%r32, %r29, %r26;
	mul.wide.s32 	%rd8, %r32, 4;
	add.s64 	%rd9, %rd1, %rd8;
	ld.global.f32 	%f109, [%rd9];
	mul.f32 	%f110, %f99, %f109;
	cvt.rn.f32.s32 	%f111, %r24;
	sub.f32 	%f112, %f6, %f111;
	fma.rn.f32 	%f113, %f112, %f110, %f108;
	add.s32 	%r33, %r29, %r27;
	mul.wide.s32 	%rd10, %r33, 4;
	add.s64 	%rd11, %rd1, %rd10;
	ld.global.f32 	%f114, [%rd11];
	mul.f32 	%f115, %f105, %f114;
	fma.rn.f32 	%f380, %f112, %f115, %f113;
$L__BB0_13:
	setp.neu.f32 	%p9, %f16, %f17;
	@%p9 bra 	$L__BB0_15;
	cvt.rzi.s32.f32 	%r51, %f11;
	cvt.rzi.s32.f32 	%r52, %f10;
	mul.f32 	%f142, %f17, %f4;
	mul.f32 	%f143, %f142, %f5;
	cvt.rzi.s32.f32 	%r53, %f143;
	mad.lo.s32 	%r54, %r51, %r13, %r53;
	add.s32 	%r55, %r54, 1;
	mul.wide.s32 	%rd24, %r55, 4;
	add.s64 	%rd25, %rd1, %rd24;
	ld.global.f32 	%f144, [%rd25];
	mad.lo.s32 	%r56, %r52, %r13, %r53;
	add.s32 	%r57, %r56, 1;
	mul.wide.s32 	%rd26, %r57, 4;
	add.s64 	%rd27, %rd1, %rd26;
	ld.global.f32 	%f145, [%rd27];
	cvt.rn.f32.s32 	%f146, %r51;
	sub.f32 	%f147, %f396, %f146;
	sub.f32 	%f148, %f145, %f144;
	fma.rn.f32 	%f381, %f147, %f148, %f144;
	bra.uni 	$L__BB0_16;
$L__BB0_15:
	cvt.rzi.s32.f32 	%r39, %f11;
	cvt.rzi.s32.f32 	%r40, %f10;
	cvt.rzi.s32.f32 	%r41, %f17;
	cvt.rzi.s32.f32 	%r42, %f16;
	mul.lo.s32 	%r43, %r3, %r41;
	mul.lo.s32 	%r44, %r3, %r42;
	mad.lo.s32 	%r45, %r39, %r13, 1;
	add.s32 	%r46, %r45, %r43;
	mul.wide.s32 	%rd16, %r46, 4;
	add.s64 	%rd17, %rd1, %rd16;
	ld.global.f32 	%f123, [%rd17];
	cvt.rn.f32.s32 	%f124, %r40;
	sub.f32 	%f125, %f124, %f396;
	mul.f32 	%f126, %f125, %f123;
	cvt.rn.f32.s32 	%f127, %r42;
	sub.f32 	%f128, %f127, %f6;
	mad.lo.s32 	%r47, %r40, %r13, 1;
	add.s32 	%r48, %r47, %r43;
	mul.wide.s32 	%rd18, %r48, 4;
	add.s64 	%rd19, %rd1, %rd18;
	ld.global.f32 	%f129, [%rd19];
	cvt.rn.f32.s32 	%f130, %r39;
	sub.f32 	%f131, %f396, %f130;
	mul.f32 	%f132, %f131, %f129;
	mul.f32 	%f133, %f128, %f132;
	fma.rn.f32 	%f134, %f128, %f126, %f133;
	add.s32 	%r49, %r45, %r44;
	mul.wide.s32 	%rd20, %r49, 4;
	add.s64 	%rd21, %rd1, %rd20;
	ld.global.f32 	%f135, [%rd21];
	mul.f32 	%f136, %f125, %f135;
	cvt.rn.f32.s32 	%f137, %r41;
	sub.f32 	%f138, %f6, %f137;
	fma.rn.f32 	%f139, %f138, %f136, %f134;
	add.s32 	%r50, %r47, %r44;
	mul.wide.s32 	%rd22, %r50, 4;
	add.s64 	%rd23, %rd1, %rd22;
	ld.global.f32 	%f140, [%rd23];
	mul.f32 	%f141, %f131, %f140;
	fma.rn.f32 	%f381, %f138, %f141, %f139;
$L__BB0_16:
	cvt.f64.f32 	%fd1, %f396;
	mul.f32 	%f161, %f94, %f380;
	cvt.f64.f32 	%fd3, %f161;
	fma.rn.f64 	%fd4, %fd3, 0d3FE0000000000000, %fd1;
	cvt.rn.f32.f64 	%f162, %fd4;
	cvt.f64.f32 	%fd2, %f6;
	mul.f32 	%f163, %f94, %f381;
	cvt.f64.f32 	%fd5, %f163;
	fma.rn.f64 	%fd6, %fd5, 0d3FE0000000000000, %fd2;
	cvt.rn.f32.f64 	%f164, %fd6;
	setp.gt.f32 	%p12, %f162, %f2;
	min.f32 	%f165, %f162, %f164;
	setp.lt.f32 	%p13, %f165, 0f00000000;
	setp.gt.f32 	%p14, %f164, %f3;
	or.pred  	%p15, %p12, %p14;
	or.pred  	%p16, %p15, %p13;
	mov.f32 	%f397, %f395;
	@%p16 bra 	$L__BB0_59;
	cvt.rpi.f32.f32 	%f30, %f162;
	cvt.rmi.f32.f32 	%f31, %f162;
	setp.neu.f32 	%p17, %f30, %f31;
	@%p17 bra 	$L__BB0_20;
	cvt.rpi.f32.f32 	%f32, %f164;
	cvt.rmi.f32.f32 	%f33, %f164;
	setp.neu.f32 	%p20, %f32, %f33;
	@%p20 bra 	$L__BB0_22;
	cvt.rzi.s32.f32 	%r118, %f162;
	cvt.rzi.s32.f32 	%r119, %f164;
	mad.lo.s32 	%r120, %r119, %r12, %r118;
	mul.lo.s32 	%r121, %r120, %r13;
	mul.wide.s32 	%rd68, %r121, 4;
	add.s64 	%rd69, %rd1, %rd68;
	ld.global.f32 	%f384, [%rd69];
	bra.uni 	$L__BB0_23;
$L__BB0_20:
	cvt.rpi.f32.f32 	%f36, %f164;
	cvt.rmi.f32.f32 	%f37, %f164;
	setp.neu.f32 	%p18, %f36, %f37;
	@%p18 bra 	$L__BB0_26;
	cvt.rzi.s32.f32 	%r89, %f31;
	cvt.rzi.s32.f32 	%r90, %f30;
	mul.f32 	%f185, %f37, %f4;
	mul.f32 	%f186, %f185, %f5;
	cvt.rzi.s32.f32 	%r91, %f186;
	mad.lo.s32 	%r92, %r89, %r13, %r91;
	mul.wide.s32 	%rd48, %r92, 4;
	add.s64 	%rd49, %rd1, %rd48;
	ld.global.f32 	%f187, [%rd49];
	mad.lo.s32 	%r93, %r90, %r13, %r91;
	mul.wide.s32 	%rd50, %r93, 4;
	add.s64 	%rd51, %rd1, %rd50;
	ld.global.f32 	%f188, [%rd51];
	cvt.rn.f32.s32 	%f189, %r89;
	sub.f32 	%f190, %f162, %f189;
	sub.f32 	%f191, %f188, %f187;
	fma.rn.f32 	%f384, %f190, %f191, %f187;
	bra.uni 	$L__BB0_27;
$L__BB0_22:
	cvt.rzi.s32.f32 	%r113, %f33;
	cvt.rzi.s32.f32 	%r114, %f32;
	mul.f32 	%f218, %f31, %f5;
	cvt.rzi.s32.f32 	%r115, %f218;
	mad.lo.s32 	%r116, %r3, %r113, %r115;
	mul.wide.s32 	%rd64, %r116, 4;
	add.s64 	%rd65, %rd1, %rd64;
	ld.global.f32 	%f219, [%rd65];
	mad.lo.s32 	%r117, %r3, %r114, %r115;
	mul.wide.s32 	%rd66, %r117, 4;
	add.s64 	%rd67, %rd1, %rd66;
	ld.global.f32 	%f220, [%rd67];
	cvt.rn.f32.s32 	%f221, %r113;
	sub.f32 	%f222, %f164, %f221;
	sub.f32 	%f223, %f220, %f219;
	fma.rn.f32 	%f384, %f222, %f223, %f219;
$L__BB0_23:
	@%p20 bra 	$L__BB0_25;
	cvt.rzi.s32.f32 	%r128, %f162;
	cvt.rzi.s32.f32 	%r129, %f164;
	mad.lo.s32 	%r130, %r129, %r12, %r128;
	mul.lo.s32 	%r131, %r130, %r13;
	mul.wide.s32 	%rd74, %r131, 4;
	add.s64 	%rd75, %rd1, %rd74;
	ld.global.f32 	%f385, [%rd75+4];
	bra.uni 	$L__BB0_30;
$L__BB0_25:
	cvt.rzi.s32.f32 	%r122, %f33;
	cvt.rzi.s32.f32 	%r123, %f32;
	mul.f32 	%f224, %f31, %f5;
	cvt.rzi.s32.f32 	%r124, %f224;
	add.s32 	%r125, %r124, 1;
	mad.lo.s32 	%r126, %r3, %r122, %r125;
	mul.wide.s32 	%rd70, %r126, 4;
	add.s64 	%rd71, %rd1, %rd70;
	ld.global.f32 	%f225, [%rd71];
	mad.lo.s32 	%r127, %r3, %r123, %r125;
	mul.wide.s32 	%rd72, %r127, 4;
	add.s64 	%rd73, %rd1, %rd72;
	ld.global.f32 	%f226, [%rd73];
	cvt.rn.f32.s32 	%f227, %r122;
	sub.f32 	%f228, %f164, %f227;
	sub.f32 	%f229, %f226, %f225;
	fma.rn.f32 	%f385, %f228, %f229, %f225;
	bra.uni 	$L__BB0_30;
$L__BB0_26:
	cvt.rzi.s32.f32 	%r77, %f31;
	cvt.rzi.s32.f32 	%r78, %f30;
	cvt.rzi.s32.f32 	%r79, %f37;
	cvt.rzi.s32.f32 	%r80, %f36;
	mul.lo.s32 	%r81, %r77, %r13;
	mul.lo.s32 	%r82, %r78, %r13;
	mul.lo.s32 	%r83, %r3, %r79;
	mul.lo.s32 	%r84, %r3, %r80;
	add.s32 	%r85, %r83, %r81;
	mul.wide.s32 	%rd40, %r85, 4;
	add.s64 	%rd41, %rd1, %rd40;
	ld.global.f32 	%f166, [%rd41];
	cvt.rn.f32.s32 	%f167, %r78;
	sub.f32 	%f168, %f167, %f162;
	mul.f32 	%f169, %f168, %f166;
	cvt.rn.f32.s32 	%f170, %r80;
	sub.f32 	%f171, %f170, %f164;
	add.s32 	%r86, %r83, %r82;
	mul.wide.s32 	%rd42, %r86, 4;
	add.s64 	%rd43, %rd1, %rd42;
	ld.global.f32 	%f172, [%rd43];
	cvt.rn.f32.s32 	%f173, %r77;
	sub.f32 	%f174, %f162, %f173;
	mul.f32 	%f175, %f174, %f172;
	mul.f32 	%f176, %f171, %f175;
	fma.rn.f32 	%f177, %f171, %f169, %f176;
	add.s32 	%r87, %r84, %r81;
	mul.wide.s32 	%rd44, %r87, 4;
	add.s64 	%rd45, %rd1, %rd44;
	ld.global.f32 	%f178, [%rd45];
	mul.f32 	%f179, %f168, %f178;
	cvt.rn.f32.s32 	%f180, %r79;
	sub.f32 	%f181, %f164, %f180;
	fma.rn.f32 	%f182, %f181, %f179, %f177;
	add.s32 	%r88, %r84, %r82;
	mul.wide.s32 	%rd46, %r88, 4;
	add.s64 	%rd47, %rd1, %rd46;
	ld.global.f32 	%f183, [%rd47];
	mul.f32 	%f184, %f174, %f183;
	fma.rn.f32 	%f384, %f181, %f184, %f182;
$L__BB0_27:
	@%p18 bra 	$L__BB0_29;
	cvt.rzi.s32.f32 	%r106, %f31;
	cvt.rzi.s32.f32 	%r107, %f30;
	mul.f32 	%f211, %f37, %f4;
	mul.f32 	%f212, %f211, %f5;
	cvt.rzi.s32.f32 	%r108, %f212;
	mad.lo.s32 	%r109, %r106, %r13, %r108;
	add.s32 	%r110, %r109, 1;
	mul.wide.s32 	%rd60, %r110, 4;
	add.s64 	%rd61, %rd1, %rd60;
	ld.global.f32 	%f213, [%rd61];
	mad.lo.s32 	%r111, %r107, %r13, %r108;
	add.s32 	%r112, %r111, 1;
	mul.wide.s32 	%rd62, %r112, 4;
	add.s64 	%rd63, %rd1, %rd62;
	ld.global.f32 	%f214, [%rd63];
	cvt.rn.f32.s32 	%f215, %r106;
	sub.f32 	%f216, %f162, %f215;
	sub.f32 	%f217, %f214, %f213;
	fma.rn.f32 	%f385, %f216, %f217, %f213;
	bra.uni 	$L__BB0_30;
$L__BB0_29:
	cvt.rzi.s32.f32 	%r94, %f31;
	cvt.rzi.s32.f32 	%r95, %f30;
	cvt.rzi.s32.f32 	%r96, %f37;
	cvt.rzi.s32.f32 	%r97, %f36;
	mul.lo.s32 	%r98, %r3, %r96;
	mul.lo.s32 	%r99, %r3, %r97;
	mad.lo.s32 	%r100, %r94, %r13, 1;
	add.s32 	%r101, %r100, %r98;
	mul.wide.s32 	%rd52, %r101, 4;
	add.s64 	%rd53, %rd1, %rd52;
	ld.global.f32 	%f192, [%rd53];
	cvt.rn.f32.s32 	%f193, %r95;
	sub.f32 	%f194, %f193, %f162;
	mul.f32 	%f195, %f194, %f192;
	cvt.rn.f32.s32 	%f196, %r97;
	sub.f32 	%f197, %f196, %f164;
	mad.lo.s32 	%r102, %r95, %r13, 1;
	add.s32 	%r103, %r102, %r98;
	mul.wide.s32 	%rd54, %r103, 4;
	add.s64 	%rd55, %rd1, %rd54;
	ld.global.f32 	%f198, [%rd55];
	cvt.rn.f32.s32 	%f199, %r94;
	sub.f32 	%f200, %f162, %f199;
	mul.f32 	%f201, %f200, %f198;
	mul.f32 	%f202, %f197, %f201;
	fma.rn.f32 	%f203, %f197, %f195, %f202;
	add.s32 	%r104, %r100, %r99;
	mul.wide.s32 	%rd56, %r104, 4;
	add.s64 	%rd57, %rd1, %rd56;
	ld.global.f32 	%f204, [%rd57];
	mul.f32 	%f205, %f194, %f204;
	cvt.rn.f32.s32 	%f206, %r96;
	sub.f32 	%f207, %f164, %f206;
	fma.rn.f32 	%f208, %f207, %f205, %f203;
	add.s32 	%r105, %r102, %r99;
	mul.wide.s32 	%rd58, %r105, 4;
	add.s64 	%rd59, %rd1, %rd58;
	ld.global.f32 	%f209, [%rd59];
	mul.f32 	%f210, %f200, %f209;
	fma.rn.f32 	%f385, %f207, %f210, %f208;
$L__BB0_30:
	mul.f32 	%f230, %f94, %f384;
	cvt.f64.f32 	%fd7, %f230;
	fma.rn.f64 	%fd8, %fd7, 0d3FE0000000000000, %fd1;
	cvt.rn.f32.f64 	%f231, %fd8;
	mul.f32 	%f232, %f94, %f385;
	cvt.f64.f32 	%fd9, %f232;
	fma.rn.f64 	%fd10, %fd9, 0d3FE0000000000000, %fd2;
	cvt.rn.f32.f64 	%f233, %fd10;
	setp.gt.f32 	%p22, %f231, %f2;
	min.f32 	%f234, %f231, %f233;
	setp.lt.f32 	%p23, %f234, 0f00000000;
	setp.gt.f32 	%p24, %f233, %f3;
	or.pred  	%p25, %p22, %p24;
	or.pred  	%p26, %p25, %p23;
	mov.f32 	%f397, %f395;
	@%p26 bra 	$L__BB0_59;
	cvt.rpi.f32.f32 	%f50, %f231;
	cvt.rmi.f32.f32 	%f51, %f231;
	setp.neu.f32 	%p27, %f50, %f51;
	@%p27 bra 	$L__BB0_34;
	cvt.rpi.f32.f32 	%f52, %f233;
	cvt.rmi.f32.f32 	%f53, %f233;
	setp.neu.f32 	%p30, %f52, %f53;
	@%p30 bra 	$L__BB0_36;
	cvt.rzi.s32.f32 	%r173, %f231;
	cvt.rzi.s32.f32 	%r174, %f233;
	mad.lo.s32 	%r175, %r174, %r12, %r173;
	mul.lo.s32 	%r176, %r175, %r13;
	mul.wide.s32 	%rd104, %r176, 4;
	add.s64 	%rd105, %rd1, %rd104;
	ld.global.f32 	%f388, [%rd105];
	bra.uni 	$L__BB0_37;
$L__BB0_34:
	cvt.rpi.f32.f32 	%f56, %f233;
	cvt.rmi.f32.f32 	%f57, %f233;
	setp.neu.f32 	%p28, %f56, %f57;
	@%p28 bra 	$L__BB0_40;
	cvt.rzi.s32.f32 	%r144, %f51;
	cvt.rzi.s32.f32 	%r145, %f50;
	mul.f32 	%f254, %f57, %f4;
	mul.f32 	%f255, %f254, %f5;
	cvt.rzi.s32.f32 	%r146, %f255;
	mad.lo.s32 	%r147, %r144, %r13, %r146;
	mul.wide.s32 	%rd84, %r147, 4;
	add.s64 	%rd85, %rd1, %rd84;
	ld.global.f32 	%f256, [%rd85];
	mad.lo.s32 	%r148, %r145, %r13, %r146;
	mul.wide.s32 	%rd86, %r148, 4;
	add.s64 	%rd87, %rd1, %rd86;
	ld.global.f32 	%f257, [%rd87];
	cvt.rn.f32.s32 	%f258, %r144;
	sub.f32 	%f259, %f231, %f258;
	sub.f32 	%f260, %f257, %f256;
	fma.rn.f32 	%f388, %f259, %f260, %f256;
	bra.uni 	$L__BB0_41;
$L__BB0_36:
	cvt.rzi.s32.f32 	%r168, %f53;
	cvt.rzi.s32.f32 	%r169, %f52;
	mul.f32 	%f287, %f51, %f5;
	cvt.rzi.s32.f32 	%r170, %f287;
	mad.lo.s32 	%r171, %r3, %r168, %r170;
	mul.wide.s32 	%rd100, %r171, 4;
	add.s64 	%rd101, %rd1, %rd100;
	ld.global.f32 	%f288, [%rd101];
	mad.lo.s32 	%r172, %r3, %r169, %r170;
	mul.wide.s32 	%rd102, %r172, 4;
	add.s64 	%rd103, %rd1, %rd102;
	ld.global.f32 	%f289, [%rd103];
	cvt.rn.f32.s32 	%f290, %r168;
	sub.f32 	%f291, %f233, %f290;
	sub.f32 	%f292, %f289, %f288;
	fma.rn.f32 	%f388, %f291, %f292, %f288;
$L__BB0_37:
	@%p30 bra 	$L__BB0_39;
	cvt.rzi.s32.f32 	%r183, %f231;
	cvt.rzi.s32.f32 	%r184, %f233;
	mad.lo.s32 	%r185, %r184, %r12, %r183;
	mul.lo.s32 	%r186, %r185, %r13;
	mul.wide.s32 	%rd110, %r186, 4;
	add.s64 	%rd111, %rd1, %rd110;
	ld.global.f32 	%f389, [%rd111+4];
	bra.uni 	$L__BB0_44;
$L__BB0_39:
	cvt.rzi.s32.f32 	%r177, %f53;
	cvt.rzi.s32.f32 	%r178, %f52;
	mul.f32 	%f293, %f51, %f5;
	cvt.rzi.s32.f32 	%r179, %f293;
	add.s32 	%r180, %r179, 1;
	mad.lo.s32 	%r181, %r3, %r177, %r180;
	mul.wide.s32 	%rd106, %r181, 4;
	add.s64 	%rd107, %rd1, %rd106;
	ld.global.f32 	%f294, [%rd107];
	mad.lo.s32 	%r182, %r3, %r178, %r180;
	mul.wide.s32 	%rd108, %r182, 4;
	add.s64 	%rd109, %rd1, %rd108;
	ld.global.f32 	%f295, [%rd109];
	cvt.rn.f32.s32 	%f296, %r177;
	sub.f32 	%f297, %f233, %f296;
	sub.f32 	%f298, %f295, %f294;
	fma.rn.f32 	%f389, %f297, %f298, %f294;
	bra.uni 	$L__BB0_44;
$L__BB0_40:
	cvt.rzi.s32.f32 	%r132, %f51;
	cvt.rzi.s32.f32 	%r133, %f50;
	cvt.rzi.s32.f32 	%r134, %f57;
	cvt.rzi.s32.f32 	%r135, %f56;
	mul.lo.s32 	%r136, %r132, %r13;
	mul.lo.s32 	%r137, %r133, %r13;
	mul.lo.s32 	%r138, %r3, %r134;
	mul.lo.s32 	%r139, %r3, %r135;
	add.s32 	%r140, %r138, %r136;
	mul.wide.s32 	%rd76, %r140, 4;
	add.s64 	%rd77, %rd1, %rd76;
	ld.global.f32 	%f235, [%rd77];
	cvt.rn.f32.s32 	%f236, %r133;
	sub.f32 	%f237, %f236, %f231;
	mul.f32 	%f238, %f237, %f235;
	cvt.rn.f32.s32 	%f239, %r135;
	sub.f32 	%f240, %f239, %f233;
	add.s32 	%r141, %r138, %r137;
	mul.wide.s32 	%rd78, %r141, 4;
	add.s64 	%rd79, %rd1, %rd78;
	ld.global.f32 	%f241, [%rd79];
	cvt.rn.f32.s32 	%f242, %r132;
	sub.f32 	%f243, %f231, %f242;
	mul.f32 	%f244, %f243, %f241;
	mul.f32 	%f245, %f240, %f244;
	fma.rn.f32 	%f246, %f240, %f238, %f245;
	add.s32 	%r142, %r139, %r136;
	mul.wide.s32 	%rd80, %r142, 4;
	add.s64 	%rd81, %rd1, %rd80;
	ld.global.f32 	%f247, [%rd81];
	mul.f32 	%f248, %f237, %f247;
	cvt.rn.f32.s32 	%f249, %r134;
	sub.f32 	%f250, %f233, %f249;
	fma.rn.f32 	%f251, %f250, %f248, %f246;
	add.s32 	%r143, %r139, %r137;
	mul.wide.s32 	%rd82, %r143, 4;
	add.s64 	%rd83, %rd1, %rd82;
	ld.global.f32 	%f252, [%rd83];
	mul.f32 	%f253, %f243, %f252;
	fma.rn.f32 	%f388, %f250, %f253, %f251;
$L__BB0_41:
	@%p28 bra 	$L__BB0_43;
	cvt.rzi.s32.f32 	%r161, %f51;
	cvt.rzi.s32.f32 	%r162, %f50;
	mul.f32 	%f280, %f57, %f4;
	mul.f32 	%f281, %f280, %f5;
	cvt.rzi.s32.f32 	%r163, %f281;
	mad.lo.s32 	%r164, %r161, %r13, %r163;
	add.s32 	%r165, %r164, 1;
	mul.wide.s32 	%rd96, %r165, 4;
	add.s64 	%rd97, %rd1, %rd96;
	ld.global.f32 	%f282, [%rd97];
	mad.lo.s32 	%r166, %r162, %r13, %r163;
	add.s32 	%r167, %r166, 1;
	mul.wide.s32 	%rd98, %r167, 4;
	add.s64 	%rd99, %rd1, %rd98;
	ld.global.f32 	%f283, [%rd99];
	cvt.rn.f32.s32 	%f284, %r161;
	sub.f32 	%f285, %f231, %f284;
	sub.f32 	%f286, %f283, %f282;
	fma.rn.f32 	%f389, %f285, %f286, %f282;
	bra.uni 	$L__BB0_44;
$L__BB0_43:
	cvt.rzi.s32.f32 	%r149, %f51;
	cvt.rzi.s32.f32 	%r150, %f50;
	cvt.rzi.s32.f32 	%r151, %f57;
	cvt.rzi.s32.f32 	%r152, %f56;
	mul.lo.s32 	%r153, %r3, %r151;
	mul.lo.s32 	%r154, %r3, %r152;
	mad.lo.s32 	%r155, %r149, %r13, 1;
	add.s32 	%r156, %r155, %r153;
	mul.wide.s32 	%rd88, %r156, 4;
	add.s64 	%rd89, %rd1, %rd88;
	ld.global.f32 	%f261, [%rd89];
	cvt.rn.f32.s32 	%f262, %r150;
	sub.f32 	%f263, %f262, %f231;
	mul.f32 	%f264, %f263, %f261;
	cvt.rn.f32.s32 	%f265, %r152;
	sub.f32 	%f266, %f265, %f233;
	mad.lo.s32 	%r157, %r150, %r13, 1;
	add.s32 	%r158, %r157, %r153;
	mul.wide.s32 	%rd90, %r158, 4;
	add.s64 	%rd91, %rd1, %rd90;
	ld.global.f32 	%f267, [%rd91];
	cvt.rn.f32.s32 	%f268, %r149;
	sub.f32 	%f269, %f231, %f268;
	mul.f32 	%f270, %f269, %f267;
	mul.f32 	%f271, %f266, %f270;
	fma.rn.f32 	%f272, %f266, %f264, %f271;
	add.s32 	%r159, %r155, %r154;
	mul.wide.s32 	%rd92, %r159, 4;
	add.s64 	%rd93, %rd1, %rd92;
	ld.global.f32 	%f273, [%rd93];
	mul.f32 	%f274, %f263, %f273;
	cvt.rn.f32.s32 	%f275, %r151;
	sub.f32 	%f276, %f233, %f275;
	fma.rn.f32 	%f277, %f276, %f274, %f272;
	add.s32 	%r160, %r157, %r154;
	mul.wide.s32 	%rd94, %r160, 4;
	add.s64 	%rd95, %rd1, %rd94;
	ld.global.f32 	%f278, [%rd95];
	mul.f32 	%f279, %f269, %f278;
	fma.rn.f32 	%f389, %f276, %f279, %f277;
$L__BB0_44:
	fma.rn.f32 	%f299, %f94, %f388, %f396;
	fma.rn.f32 	%f300, %f94, %f389, %f6;
	setp.gt.f32 	%p32, %f299, %f2;
	min.f32 	%f301, %f299, %f300;
	setp.lt.f32 	%p33, %f301, 0f00000000;
	setp.gt.f32 	%p34, %f300, %f3;
	or.pred  	%p35, %p32, %p34;
	or.pred  	%p36, %p35, %p33;
	mov.f32 	%f397, %f395;
	@%p36 bra 	$L__BB0_59;
	cvt.rpi.f32.f32 	%f70, %f299;
	cvt.rmi.f32.f32 	%f71, %f299;
	setp.neu.f32 	%p37, %f70, %f71;
	@%p37 bra 	$L__BB0_48;
	cvt.rpi.f32.f32 	%f72, %f300;
	cvt.rmi.f32.f32 	%f73, %f300;
	setp.neu.f32 	%p40, %f72, %f73;
	@%p40 bra 	$L__BB0_50;
	cvt.rzi.s32.f32 	%r228, %f299;
	cvt.rzi.s32.f32 	%r229, %f300;
	mad.lo.s32 	%r230, %r229, %r12, %r228;
	mul.lo.s32 	%r231, %r230, %r13;
	mul.wide.s32 	%rd140, %r231, 4;
	add.s64 	%rd141, %rd1, %rd140;
	ld.global.f32 	%f392, [%rd141];
	bra.uni 	$L__BB0_51;
$L__BB0_48:
	cvt.rpi.f32.f32 	%f76, %f300;
	cvt.rmi.f32.f32 	%f77, %f300;
	setp.neu.f32 	%p38, %f76, %f77;
	@%p38 bra 	$L__BB0_54;
	cvt.rzi.s32.f32 	%r199, %f71;
	cvt.rzi.s32.f32 	%r200, %f70;
	mul.f32 	%f321, %f77, %f4;
	mul.f32 	%f322, %f321, %f5;
	cvt.rzi.s32.f32 	%r201, %f322;
	mad.lo.s32 	%r202, %r199, %r13, %r201;
	mul.wide.s32 	%rd120, %r202, 4;
	add.s64 	%rd121, %rd1, %rd120;
	ld.global.f32 	%f323, [%rd121];
	mad.lo.s32 	%r203, %r200, %r13, %r201;
	mul.wide.s32 	%rd122, %r203, 4;
	add.s64 	%rd123, %rd1, %rd122;
	ld.global.f32 	%f324, [%rd123];
	cvt.rn.f32.s32 	%f325, %r199;
	sub.f32 	%f326, %f299, %f325;
	sub.f32 	%f327, %f324, %f323;
	fma.rn.f32 	%f392, %f326, %f327, %f323;
	bra.uni 	$L__BB0_55;
$L__BB0_50:
	cvt.rzi.s32.f32 	%r223, %f73;
	cvt.rzi.s32.f32 	%r224, %f72;
	mul.f32 	%f354, %f71, %f5;
	cvt.rzi.s32.f32 	%r225, %f354;
	mad.lo.s32 	%r226, %r3, %r223, %r225;
	mul.wide.s32 	%rd136, %r226, 4;
	add.s64 	%rd137, %rd1, %rd136;
	ld.global.f32 	%f355, [%rd137];
	mad.lo.s32 	%r227, %r3, %r224, %r225;
	mul.wide.s32 	%rd138, %r227, 4;
	add.s64 	%rd139, %rd1, %rd138;
	ld.global.f32 	%f356, [%rd139];
	cvt.rn.f32.s32 	%f357, %r223;
	sub.f32 	%f358, %f300, %f357;
	sub.f32 	%f359, %f356, %f355;
	fma.rn.f32 	%f392, %f358, %f359, %f355;
$L__BB0_51:
	@%p40 bra 	$L__BB0_53;
	cvt.rzi.s32.f32 	%r238, %f299;
	cvt.rzi.s32.f32 	%r239, %f300;
	mad.lo.s32 	%r240, %r239, %r12, %r238;
	mul.lo.s32 	%r241, %r240, %r13;
	mul.wide.s32 	%rd146, %r241, 4;
	add.s64 	%rd147, %rd1, %rd146;
	ld.global.f32 	%f393, [%rd147+4];
	bra.uni 	$L__BB0_58;
$L__BB0_53:
	cvt.rzi.s32.f32 	%r232, %f73;
	cvt.rzi.s32.f32 	%r233, %f72;
	mul.f32 	%f360, %f71, %f5;
	cvt.rzi.s32.f32 	%r234, %f360;
	add.s32 	%r235, %r234, 1;
	mad.lo.s32 	%r236, %r3, %r232, %r235;
	mul.wide.s32 	%rd142, %r236, 4;
	add.s64 	%rd143, %rd1, %rd142;
	ld.global.f32 	%f361, [%rd143];
	mad.lo.s32 	%r237, %r3, %r233, %r235;
	mul.wide.s32 	%rd144, %r237, 4;
	add.s64 	%rd145, %rd1, %rd144;
	ld.global.f32 	%f362, [%rd145];
	cvt.rn.f32.s32 	%f363, %r232;
	sub.f32 	%f364, %f300, %f363;
	sub.f32 	%f365, %f362, %f361;
	fma.rn.f32 	%f393, %f364, %f365, %f361;
	bra.uni 	$L__BB0_58;
$L__BB0_54:
	cvt.rzi.s32.f32 	%r187, %f71;
	cvt.rzi.s32.f32 	%r188, %f70;
	cvt.rzi.s32.f32 	%r189, %f77;
	cvt.rzi.s32.f32 	%r190, %f76;
	mul.lo.s32 	%r191, %r187, %r13;
	mul.lo.s32 	%r192, %r188, %r13;
	mul.lo.s32 	%r193, %r3, %r189;
	mul.lo.s32 	%r194, %r3, %r190;
	add.s32 	%r195, %r193, %r191;
	mul.wide.s32 	%rd112, %r195, 4;
	add.s64 	%rd113, %rd1, %rd112;
	ld.global.f32 	%f302, [%rd113];
	cvt.rn.f32.s32 	%f303, %r188;
	sub.f32 	%f304, %f303, %f299;
	mul.f32 	%f305, %f304, %f302;
	cvt.rn.f32.s32 	%f306, %r190;
	sub.f32 	%f307, %f306, %f300;
	add.s32 	%r196, %r193, %r192;
	mul.wide.s32 	%rd114, %r196, 4;
	add.s64 	%rd115, %rd1, %rd114;
	ld.global.f32 	%f308, [%rd115];
	cvt.rn.f32.s32 	%f309, %r187;
	sub.f32 	%f310, %f299, %f309;
	mul.f32 	%f311, %f310, %f308;
	mul.f32 	%f312, %f307, %f311;
	fma.rn.f32 	%f313, %f307, %f305, %f312;
	add.s32 	%r197, %r194, %r191;
	mul.wide.s32 	%rd116, %r197, 4;
	add.s64 	%rd117, %rd1, %rd116;
	ld.global.f32 	%f314, [%rd117];
	mul.f32 	%f315, %f304, %f314;
	cvt.rn.f32.s32 	%f316, %r189;
	sub.f32 	%f317, %f300, %f316;
	fma.rn.f32 	%f318, %f317, %f315, %f313;
	add.s32 	%r198, %r194, %r192;
	mul.wide.s32 	%rd118, %r198, 4;
	add.s64 	%rd119, %rd1, %rd118;
	ld.global.f32 	%f319, [%rd119];
	mul.f32 	%f320, %f310, %f319;
	fma.rn.f32 	%f392, %f317, %f320, %f318;
$L__BB0_55:
	@%p38 bra 	$L__BB0_57;
	cvt.rzi.s32.f32 	%r216, %f71;
	cvt.rzi.s32.f32 	%r217, %f70;
	mul.f32 	%f347, %f77, %f4;
	mul.f32 	%f348, %f347, %f5;
	cvt.rzi.s32.f32 	%r218, %f348;
	mad.lo.s32 	%r219, %r216, %r13, %r218;
	add.s32 	%r220, %r219, 1;
	mul.wide.s32 	%rd132, %r220, 4;
	add.s64 	%rd133, %rd1, %rd132;
	ld.global.f32 	%f349, [%rd133];
	mad.lo.s32 	%r221, %r217, %r13, %r218;
	add.s32 	%r222, %r221, 1;
	mul.wide.s32 	%rd134, %r222, 4;
	add.s64 	%rd135, %rd1, %rd134;
	ld.global.f32 	%f350, [%rd135];
	cvt.rn.f32.s32 	%f351, %r216;
	sub.f32 	%f352, %f299, %f351;
	sub.f32 	%f353, %f350, %f349;
	fma.rn.f32 	%f393, %f352, %f353, %f349;
	bra.uni 	$L__BB0_58;
$L__BB0_57:
	cvt.rzi.s32.f32 	%r204, %f71;
	cvt.rzi.s32.f32 	%r205, %f70;
	cvt.rzi.s32.f32 	%r206, %f77;
	cvt.rzi.s32.f32 	%r207, %f76;
	mul.lo.s32 	%r208, %r3, %r206;
	mul.lo.s32 	%r209, %r3, %r207;
	mad.lo.s32 	%r210, %r204, %r13, 1;
	add.s32 	%r211, %r210, %r208;
	mul.wide.s32 	%rd124, %r211, 4;
	add.s64 	%rd125, %rd1, %rd124;
	ld.global.f32 	%f328, [%rd125];
	cvt.rn.f32.s32 	%f329, %r205;
	sub.f32 	%f330, %f329, %f299;
	mul.f32 	%f331, %f330, %f328;
	cvt.rn.f32.s32 	%f332, %r207;
	sub.f32 	%f333, %f332, %f300;
	mad.lo.s32 	%r212, %r205, %r13, 1;
	add.s32 	%r213, %r212, %r208;
	mul.wide.s32 	%rd126, %r213, 4;
	add.s64 	%rd127, %rd1, %rd126;
	ld.global.f32 	%f334, [%rd127];
	cvt.rn.f32.s32 	%f335, %r204;
	sub.f32 	%f336, %f299, %f335;
	mul.f32 	%f337, %f336, %f334;
	mul.f32 	%f338, %f333, %f337;
	fma.rn.f32 	%f339, %f333, %f331, %f338;
	add.s32 	%r214, %r210, %r209;
	mul.wide.s32 	%rd128, %r214, 4;
	add.s64 	%rd129, %rd1, %rd128;
	ld.global.f32 	%f340, [%rd129];
	mul.f32 	%f341, %f330, %f340;
	cvt.rn.f32.s32 	%f342, %r206;
	sub.f32 	%f343, %f300, %f342;
	fma.rn.f32 	%f344, %f343, %f341, %f339;
	add.s32 	%r215, %r212, %r209;
	mul.wide.s32 	%rd130, %r215, 4;
	add.s64 	%rd131, %rd1, %rd130;
	ld.global.f32 	%f345, [%rd131];
	mul.f32 	%f346, %f336, %f345;
	fma.rn.f32 	%f393, %f343, %f346, %f344;
$L__BB0_58:
	fma.rn.f32 	%f366, %f384, 0f40000000, %f380;
	fma.rn.f32 	%f367, %f388, 0f40000000, %f366;
	add.f32 	%f368, %f367, %f392;
	cvt.f64.f32 	%fd11, %f368;
	mul.f64 	%fd12, %fd11, 0d3FC5555555555555;
	cvt.rn.f32.f64 	%f369, %fd12;
	fma.rn.f32 	%f370, %f385, 0f40000000, %f381;
	fma.rn.f32 	%f371, %f389, 0f40000000, %f370;
	add.f32 	%f372, %f371, %f393;
	cvt.f64.f32 	%fd13, %f372;
	mul.f64 	%fd14, %fd13, 0d3FC5555555555555;
	cvt.rn.f32.f64 	%f373, %fd14;
	fma.rn.f32 	%f396, %f94, %f369, %f396;
	fma.rn.f32 	%f395, %f94, %f373, %f6;
	mov.f32 	%f397, %f395;
$L__BB0_59:
	ld.param.u64 	%rd151, [_Z18computeStreamLinesPfS_if9constants_param_1];
	cvta.to.global.u64 	%rd148, %rd151;
	mul.wide.s32 	%rd149, %r242, 4;
	add.s64 	%rd150, %rd148, %rd149;
	st.global.f32 	[%rd150], %f396;
	st.global.f32 	[%rd150+4], %f397;
	add.s32 	%r243, %r243, 1;
	setp.ne.s32 	%p42, %r243, 0;
	add.s32 	%r242, %r242, %r13;
	@%p42 bra 	$L__BB0_2;
$L__BB0_60:
	ret;

}


// ===== COMPILED SASS (sm_100) =====

	.target	sm_100

	.elftype	@"ET_EXEC"


//--------------------- .note.nv.tkinfo           --------------------------
	.section	.note.nv.tkinfo,"",@"SHT_NOTE"
	.sectionflags	@"SHF_NOTE_NV_TKINFO"
	.tkinfo
        /*0018*/ 	.word	0x00000002
        /*0030*/ 	.string	""
        /*0030*/ 	.string	"ptxas"
        /*0030*/ 	.string	"Cuda compilation tools, release 13.0, V13.0.88"
        /*0030*/ 	.string	"Build cuda_13.0.r13.0/compiler.36424714_0"
        /*0030*/ 	.string	"-arch sm_100 -m 64 "



//--------------------- .note.nv.cuinfo           --------------------------
	.section	.note.nv.cuinfo,"",@"SHT_NOTE"
	.sectionflags	@"SHF_NOTE_NV_CUINFO"
        /*0018*/ 	.short	0x0002
        /*001a*/ 	.short	0x0064
        /*001c*/ 	.short	0x0082
	.zero		2


//--------------------- .nv.info                  --------------------------
	.section	.nv.info,"",@"SHT_CUDA_INFO"
	.align	4


	//----- nvinfo : EIATTR_REGCOUNT
	.align		4
        /*0000*/ 	.byte	0x04, 0x2f
        /*0002*/ 	.short	(.L_1 - .L_0)
	.align		4
.L_0:
        /*0004*/ 	.word	index@(_Z18computeStreamLinesPfS_if9constants)
        /*0008*/ 	.word	0x00000028


	//----- nvinfo : EIATTR_FRAME_SIZE
	.align		4
.L_1:
        /*000c*/ 	.byte	0x04, 0x11
        /*000e*/ 	.short	(.L_3 - .L_2)
	.align		4
.L_2:
        /*0010*/ 	.word	index@(_Z18computeStreamLinesPfS_if9constants)
        /*0014*/ 	.word	0x00000000


	//----- nvinfo : EIATTR_MIN_STACK_SIZE
	.align		4
.L_3:
        /*0018*/ 	.byte	0x04, 0x12
        /*001a*/ 	.short	(.L_5 - .L_4)
	.align		4
.L_4:
        /*001c*/ 	.word	index@(_Z18computeStreamLinesPfS_if9constants)
        /*0020*/ 	.word	0x00000000
.L_5:


//--------------------- .nv.compat                --------------------------
	.section	.nv.compat,"",@"SHT_CUDA_COMPAT_INFO"
	.align	4
        /*0000*/ 	.byte	0x02, 0x09, 0x00, 0x00, 0x02, 0x02, 0x01, 0x00, 0x02, 0x05, 0x05, 0x00, 0x03, 0x07, 0x01, 0x01
        /*0010*/ 	.byte	0x02, 0x03, 0x00, 0x00, 0x02, 0x06, 0x01, 0x00, 0x04, 0x0b, 0x08, 0x00, 0x01, 0x00, 0x00, 0x00
        /*0020*/ 	.byte	0x00, 0x00, 0x00, 0x00


//--------------------- .nv.info._Z18computeStreamLinesPfS_if9constants --------------------------
	.section	.nv.info._Z18computeStreamLinesPfS_if9constants,"",@"SHT_CUDA_INFO"
	.sectionflags	@""
	.align	4


	//----- nvinfo : EIATTR_CUDA_API_VERSION
	.align		4
        /*0000*/ 	.byte	0x04, 0x37
        /*0002*/ 	.short	(.L_7 - .L_6)
.L_6:
        /*0004*/ 	.word	0x00000082


	//----- nvinfo : EIATTR_KPARAM_INFO
	.align		4
.L_7:
        /*0008*/ 	.byte	0x04, 0x17
        /*000a*/ 	.short	(.L_9 - .L_8)
.L_8:
        /*000c*/ 	.word	0x00000000
        /*0010*/ 	.short	0x0004
        /*0012*/ 	.short	0x0018
        /*0014*/ 	.byte	0x00, 0xf0, 0x41, 0x00


	//----- nvinfo : EIATTR_KPARAM_INFO
	.align		4
.L_9:
        /*0018*/ 	.byte	0x04, 0x17
        /*001a*/ 	.short	(.L_11 - .L_10)
.L_10:
        /*001c*/ 	.word	0x00000000
        /*0020*/ 	.short	0x0003
        /*0022*/ 	.short	0x0014
        /*0024*/ 	.byte	0x00, 0xf0, 0x11, 0x00


	//----- nvinfo : EIATTR_KPARAM_INFO
	.align		4
.L_11:
        /*0028*/ 	.byte	0x04, 0x17
        /*002a*/ 	.short	(.L_13 - .L_12)
.L_12:
        /*002c*/ 	.word	0x00000000
        /*0030*/ 	.short	0x0002
        /*0032*/ 	.short	0x0010
        /*0034*/ 	.byte	0x00, 0xf0, 0x11, 0x00


	//----- nvinfo : EIATTR_KPARAM_INFO
	.align		4
.L_13:
        /*0038*/ 	.byte	0x04, 0x17
        /*003a*/ 	.short	(.L_15 - .L_14)
.L_14:
        /*003c*/ 	.word	0x00000000
        /*0040*/ 	.short	0x0001
        /*0042*/ 	.short	0x0008
        /*0044*/ 	.byte	0x00, 0xf5, 0x21, 0x00


	//----- nvinfo : EIATTR_KPARAM_INFO
	.align		4
.L_15:
        /*0048*/ 	.byte	0x04, 0x17
        /*004a*/ 	.short	(.L_17 - .L_16)
.L_16:
        /*004c*/ 	.word	0x00000000
        /*0050*/ 	.short	0x0000
        /*0052*/ 	.short	0x0000
        /*0054*/ 	.byte	0x00, 0xf5, 0x21, 0x00


	//----- nvinfo : EIATTR_SPARSE_MMA_MASK
	.align		4
.L_17:
        /*0058*/ 	.byte	0x03, 0x50
        /*005a*/ 	.short	0x0000


	//----- nvinfo : EIATTR_MAXREG_COUNT
	.align		4
        /*005c*/ 	.byte	0x03, 0x1b
        /*005e*/ 	.short	0x00ff


	//----- nvinfo : EIATTR_MERCURY_ISA_VERSION
	.align		4
        /*0060*/ 	.byte	0x03, 0x5f
        /*0062*/ 	.short	0x0101


	//----- nvinfo : EIATTR_VRC_CTA_INIT_COUNT
	.align		4
        /*0064*/ 	.byte	0x02, 0x4a
	.zero		1
	.zero		1


	//----- nvinfo : EIATTR_EXIT_INSTR_OFFSETS
	.align		4
        /*0068*/ 	.byte	0x04, 0x1c
        /*006a*/ 	.short	(.L_19 - .L_18)


	//   ....[0]....
.L_18:
        /*006c*/ 	.word	0x00000030


	//   ....[1]....
        /*0070*/ 	.word	0x00002ec0


	//----- nvinfo : EIATTR_CRS_STACK_SIZE
	.align		4
.L_19:
        /*0074*/ 	.byte	0x04, 0x1e
        /*0076*/ 	.short	(.L_21 - .L_20)
.L_20:
        /*0078*/ 	.word	0x00000000


	//----- nvinfo : EIATTR_CBANK_PARAM_SIZE
	.align		4
.L_21:
        /*007c*/ 	.byte	0x03, 0x19
        /*007e*/ 	.short	0x0028


	//----- nvinfo : EIATTR_PARAM_CBANK
	.align		4
        /*0080*/ 	.byte	0x04, 0x0a
        /*0082*/ 	.short	(.L_23 - .L_22)
	.align		4
.L_22:
        /*0084*/ 	.word	index@(.nv.constant0._Z18computeStreamLinesPfS_if9constants)
        /*0088*/ 	.short	0x0380
        /*008a*/ 	.short	0x0028


	//----- nvinfo : EIATTR_SW_WAR
	.align		4
.L_23:
        /*008c*/ 	.byte	0x04, 0x36
        /*008e*/ 	.short	(.L_25 - .L_24)
.L_24:
        /*0090*/ 	.word	0x00000008
.L_25:


//--------------------- .nv.callgraph             --------------------------
	.section	.nv.callgraph,"",@"SHT_CUDA_CALLGRAPH"
	.align	4
	.sectionentsize	8
	.align		4
        /*0000*/ 	.word	0x00000000
	.align		4
        /*0004*/ 	.word	0xffffffff
	.align		4
        /*0008*/ 	.word	0x00000000
	.align		4
        /*000c*/ 	.word	0xfffffffe
	.align		4
        /*0010*/ 	.word	0x00000000
	.align		4
        /*0014*/ 	.word	0xfffffffd
	.align		4
        /*0018*/ 	.word	0x00000000
	.align		4
        /*001c*/ 	.word	0xfffffffc


//--------------------- .text._Z18computeStreamLinesPfS_if9constants --------------------------
	.section	.text._Z18computeStreamLinesPfS_if9constants,"ax",@progbits
	.align	128
        .global         _Z18computeStreamLinesPfS_if9constants
        .type           _Z18computeStreamLinesPfS_if9constants,@function
        .size           _Z18computeStreamLinesPfS_if9constants,(.L_x_32 - _Z18computeStreamLinesPfS_if9constants)
        .other          _Z18computeStreamLinesPfS_if9constants,@"STO_CUDA_ENTRY STV_DEFAULT"
_Z18computeStreamLinesPfS_if9constants:
.text._Z18computeStreamLinesPfS_if9constants:
[----:B------:R-:W-:Y:S08]  /*0000*/  LDC R1, c[0x0][0x37c] ;  /* 0x0000df00ff017b82 */ /* 0x000ff00000000800 */
[----:B------:R-:W0:Y:S02]  /*0010*/  LDC R7, c[0x0][0x390] ;  /* 0x0000e400ff077b82 */ /* 0x000e240000000800 */
[----:B0-----:R-:W-:-:S13]  /*0020*/  ISETP.GE.AND P0, PT, R7, 0x1, PT ;  /* 0x000000010700780c */ /* 0x001fda0003f06270 */
[----:B------:R-:W-:Y:S05]  /*0030*/  @!P0 EXIT ;  /* 0x000000000000894d */ /* 0x000fea0003800000 */
[----:B------:R-:W0:Y:S01]  /*0040*/  S2R R24, SR_TID.Y ;  /* 0x0000000000187919 */ /* 0x000e220000002200 */
[----:B------:R-:W0:Y:S01]  /*0050*/  S2UR UR7, SR_CTAID.Y ;  /* 0x00000000000779c3 */ /* 0x000e220000002600 */
[----:B------:R-:W1:Y:S01]  /*0060*/  LDCU.64 UR4, c[0x0][0x398] ;  /* 0x00007300ff0477ac */ /* 0x000e620008000a00 */
[----:B------:R-:W-:Y:S02]  /*0070*/  IADD3 R2, PT, PT, -R7, RZ, RZ ;  /* 0x000000ff07027210 */ /* 0x000fe40007ffe1ff */
[----:B------:R-:W-:Y:S01]  /*0080*/  MOV R4, RZ ;  /* 0x000000ff00047202 */ /* 0x000fe20000000f00 */
[----:B------:R-:W2:Y:S03]  /*0090*/  LDCU UR10, c[0x0][0x3a0] ;  /* 0x00007400ff0a77ac */ /* 0x000ea60008000800 */
[----:B------:R-:W0:Y:S01]  /*00a0*/  LDC R3, c[0x0][0x364] ;  /* 0x0000d900ff037b82 */ /* 0x000e220000000800 */
[----:B------:R-:W3:Y:S01]  /*00b0*/  LDCU.64 UR8, c[0x0][0x358] ;  /* 0x00006b00ff0877ac */ /* 0x000ee20008000a00 */
[----:B------:R-:W4:Y:S01]  /*00c0*/  LDCU UR11, c[0x0][0x3a0] ;  /* 0x00007400ff0b77ac */ /* 0x000f220008000800 */
[----:B------:R-:W0:Y:S01]  /*00d0*/  LDCU.64 UR12, c[0x0][0x380] ;  /* 0x00007000ff0c77ac */ /* 0x000e220008000a00 */
[----:B-1----:R-:W-:Y:S01]  /*00e0*/  I2FP.F32.S32 R0, UR5 ;  /* 0x0000000500007c45 */ /* 0x002fe20008201400 */
[----:B------:R-:W-:-:S02]  /*00f0*/  UIADD3 UR6, UPT, UPT, UR5, -0x1, URZ ;  /* 0xffffffff05067890 */ /* 0x000fc4000fffe0ff */
[----:B------:R-:W-:Y:S01]  /*0100*/  UIADD3 UR4, UPT, UPT, UR4, -0x1, URZ ;  /* 0xffffffff04047890 */ /* 0x000fe2000fffe0ff */
[----:B--2---:R-:W-:Y:S01]  /*0110*/  IMAD R7, R7, UR10, RZ ;  /* 0x0000000a07077c24 */ /* 0x004fe2000f8e02ff */
[----:B------:R-:W-:Y:S02]  /*0120*/  I2FP.F32.S32 R5, UR10 ;  /* 0x0000000a00057c45 */ /* 0x000fe40008201400 */
[----:B------:R-:W-:Y:S01]  /*0130*/  I2FP.F32.S32 R8, UR6 ;  /* 0x0000000600087c45 */ /* 0x000fe20008201400 */
[----:B0-----:R-:W-:Y:S02]  /*0140*/  IMAD R24, R3, UR7, R24 ;  /* 0x0000000703187c24 */ /* 0x001fe4000f8e0218 */
[----:B------:R-:W-:Y:S01]  /*0150*/  HFMA2 R3, -RZ, RZ, 0, 0 ;  /* 0x00000000ff037431 */ /* 0x000fe200000001ff */
[----:B------:R-:W-:Y:S01]  /*0160*/  UIMAD UR7, UR5, UR10, URZ ;  /* 0x0000000a050772a4 */ /* 0x000fe2000f8e02ff */
[----:B------:R-:W-:Y:S01]  /*0170*/  IMAD R6, R24, R7, RZ ;  /* 0x0000000718067224 */ /* 0x000fe200078e02ff */
[----:B------:R-:W-:-:S02]  /*0180*/  I2FP.F32.U32 R24, R24 ;  /* 0x0000001800187245 */ /* 0x000fc40000201000 */
[----:B---34-:R-:W-:-:S08]  /*0190*/  I2FP.F32.S32 R7, UR4 ;  /* 0x0000000400077c45 */ /* 0x018fd00008201400 */
.L_x_30:
[C---:B------:R-:W-:Y:S01]  /*01a0*/  FSETP.GT.AND P0, PT, R24.reuse, R7, PT ;  /* 0x000000071800720b */ /* 0x040fe20003f04000 */
[----:B------:R-:W-:Y:S01]  /*01b0*/  BSSY.RECONVERGENT B0, `(.L_x_0) ;  /* 0x00002c8000007945 */ /* 0x000fe20003800200 */
[----:B------:R-:W-:Y:S02]  /*01c0*/  FMNMX R9, R24, R3, PT ;  /* 0x0000000318097209 */ /* 0x000fe40003800000 */
[----:B------:R-:W-:-:S04]  /*01d0*/  FSETP.GT.OR P0, PT, R3, R8, P0 ;  /* 0x000000080300720b */ /* 0x000fc80000704400 */
[----:B------:R-:W-:-:S13]  /*01e0*/  FSETP.LT.OR P0, PT, R9, RZ, P0 ;  /* 0x000000ff0900720b */ /* 0x000fda0000701400 */
[----:B0-----:R-:W-:Y:S05]  /*01f0*/  @P0 BRA `(.L_x_1) ;  /* 0x0000002c000c0947 */ /* 0x001fea0003800000 */
[----:B------:R-:W-:Y:S01]  /*0200*/  FRND.CEIL R20, R3 ;  /* 0x0000000300147307 */ /* 0x000fe20000209000 */
[----:B------:R-:W-:Y:S01]  /*0210*/  BSSY.RECONVERGENT B1, `(.L_x_2) ;  /* 0x00000a5000017945 */ /* 0x000fe20003800200 */
[----:B------:R-:W-:-:S06]  /*0220*/  MOV R9, R24 ;  /* 0x0000001800097202 */ /* 0x000fcc0000000f00 */
[----:B------:R-:W0:Y:S02]  /*0230*/  FRND.FLOOR R18, R3 ;  /* 0x0000000300127307 */ /* 0x000e240000205000 */
[----:B0-----:R-:W-:-:S13]  /*0240*/  FSETP.NEU.AND P0, PT, R20, R18, PT ;  /* 0x000000121400720b */ /* 0x001fda0003f0d000 */
[----:B------:R-:W-:Y:S05]  /*0250*/  @P0 BRA `(.L_x_3) ;  /* 0x0000000000d40947 */ /* 0x000fea0003800000 */
[----:B------:R-:W-:Y:S08]  /*0260*/  FRND.CEIL R10, R24 ;  /* 0x00000018000a7307 */ /* 0x000ff00000209000 */
[----:B------:R-:W0:Y:S02]  /*0270*/  FRND.FLOOR R17, R24 ;  /* 0x0000001800117307 */ /* 0x000e240000205000 */
[----:B0-----:R-:W-:-:S13]  /*0280*/  FSETP.NEU.AND P0, PT, R10, R17, PT ;  /* 0x000000110a00720b */ /* 0x001fda0003f0d000 */
[----:B------:R-:W0:Y:S01]  /*0290*/  @!P0 LDC R16, c[0x0][0x39c] ;  /* 0x0000e700ff108b82 */ /* 0x000e220000000800 */
[----:B------:R-:W-:Y:S01]  /*02a0*/  @!P0 F2I.TRUNC.NTZ R12, R3 ;  /* 0x00000003000c8305 */ /* 0x000fe2000020f100 */
[CC--:B------:R-:W-:Y:S01]  /*02b0*/  @P0 FMUL R27, R5.reuse, R18.reuse ;  /* 0x00000012051b0220 */ /* 0x0c0fe20000400000 */
[----:B------:R-:W-:-:S05]  /*02c0*/  @P0 FMUL R15, R5, R18 ;  /* 0x00000012050f0220 */ /* 0x000fca0000400000 */
[----:B------:R-:W1:Y:S01]  /*02d0*/  @!P0 LDC R19, c[0x0][0x3a0] ;  /* 0x0000e800ff138b82 */ /* 0x000e620000000800 */
[----:B------:R-:W0:Y:S07]  /*02e0*/  @!P0 F2I.TRUNC.NTZ R13, R24 ;  /* 0x00000018000d8305 */ /* 0x000e2e000020f100 */
[----:B------:R-:W2:Y:S01]  /*02f0*/  @!P0 LDC R20, c[0x0][0x39c] ;  /* 0x0000e700ff148b82 */ /* 0x000ea20000000800 */
[----:B------:R-:W3:Y:S01]  /*0300*/  @P0 F2I.TRUNC.NTZ R23, R27 ;  /* 0x0000001b00170305 */ /* 0x000ee2000020f100 */
[----:B0-----:R-:W-:-:S07]  /*0310*/  @!P0 IMAD R12, R13, R16, R12 ;  /* 0x000000100d0c8224 */ /* 0x001fce00078e020c */
[----:B------:R-:W-:Y:S01]  /*0320*/  @P0 F2I.TRUNC.NTZ R14, R10 ;  /* 0x0000000a000e0305 */ /* 0x000fe2000020f100 */
[----:B------:R-:W-:Y:S01]  /*0330*/  @!P0 MOV R16, UR12 ;  /* 0x0000000c00108c02 */ /* 0x000fe20008000f00 */
[----:B-1----:R-:W-:-:S06]  /*0340*/  @!P0 IMAD R13, R12, R19, RZ ;  /* 0x000000130c0d8224 */ /* 0x002fcc00078e02ff */
[----:B------:R-:W-:Y:S01]  /*0350*/  @P0 F2I.TRUNC.NTZ R22, R10 ;  /* 0x0000000a00160305 */ /* 0x000fe2000020f100 */
[----:B---3--:R-:W-:-:S07]  /*0360*/  @P0 IADD3 R23, PT, PT, R23, 0x1, RZ ;  /* 0x0000000117170810 */ /* 0x008fce0007ffe0ff */
[----:B------:R-:W-:Y:S01]  /*0370*/  @P0 F2I.TRUNC.NTZ R25, R17 ;  /* 0x0000001100190305 */ /* 0x000fe2000020f100 */
[----:B------:R-:W0:Y:S07]  /*0380*/  @!P0 LDC R10, c[0x0][0x3a0] ;  /* 0x0000e800ff0a8b82 */ /* 0x000e2e0000000800 */
[----:B------:R-:W1:Y:S08]  /*0390*/  @P0 F2I.TRUNC.NTZ R15, R15 ;  /* 0x0000000f000f0305 */ /* 0x000e70000020f100 */
[----:B------:R3:W4:Y:S01]  /*03a0*/  @P0 F2I.TRUNC.NTZ R26, R17 ;  /* 0x00000011001a0305 */ /* 0x000722000020f100 */
[----:B-1----:R-:W-:-:S07]  /*03b0*/  @P0 IMAD R21, R14, UR7, R15 ;  /* 0x000000070e150c24 */ /* 0x002fce000f8e020f */
[----:B------:R-:W-:Y:S01]  /*03c0*/  @!P0 F2I.TRUNC.NTZ R11, R3 ;  /* 0x00000003000b8305 */ /* 0x000fe2000020f100 */
[----:B------:R-:W-:Y:S01]  /*03d0*/  @!P0 MOV R17, UR13 ;  /* 0x0000000d00118c02 */ /* 0x000fe20008000f00 */
[----:B------:R-:W-:Y:S02]  /*03e0*/  @P0 IMAD R19, R25, UR7, R15 ;  /* 0x0000000719130c24 */ /* 0x000fe4000f8e020f */
[----:B------:R-:W-:Y:S02]  /*03f0*/  @P0 IMAD R15, R22, UR7, R23 ;  /* 0x00000007160f0c24 */ /* 0x000fe4000f8e0217 */
[----:B------:R-:W-:Y:S01]  /*0400*/  @!P0 IMAD.WIDE R12, R13, 0x4, R16 ;  /* 0x000000040d0c8825 */ /* 0x000fe200078e0210 */
[----:B------:R-:W-:Y:S01]  /*0410*/  @P0 MOV R16, UR12 ;  /* 0x0000000c00100c02 */ /* 0x000fe20008000f00 */
[----:B------:R-:W2:Y:S01]  /*0420*/  @!P0 F2I.TRUNC.NTZ R18, R24 ;  /* 0x0000001800128305 */ /* 0x000ea2000020f100 */
[----:B---3--:R-:W-:Y:S01]  /*0430*/  @P0 MOV R17, UR13 ;  /* 0x0000000d00110c02 */ /* 0x008fe20008000f00 */
[----:B----4-:R-:W-:-:S04]  /*0440*/  @P0 IMAD R23, R26, UR7, R23 ;  /* 0x000000071a170c24 */ /* 0x010fc8000f8e0217 */
[----:B------:R-:W-:-:S04]  /*0450*/  @P0 IMAD.WIDE R22, R23, 0x4, R16 ;  /* 0x0000000417160825 */ /* 0x000fc800078e0210 */
[----:B------:R-:W-:Y:S02]  /*0460*/  @P0 IMAD.WIDE R14, R15, 0x4, R16 ;  /* 0x000000040f0e0825 */ /* 0x000fe400078e0210 */
[----:B------:R-:W3:Y:S02]  /*0470*/  @P0 LDG.E R22, desc[UR8][R22.64] ;  /* 0x0000000816160981 */ /* 0x000ee4000c1e1900 */
[----:B--2---:R-:W-:Y:S02]  /*0480*/  @!P0 IMAD R11, R18, R20, R11 ;  /* 0x00000014120b8224 */ /* 0x004fe400078e020b */
[----:B------:R-:W3:Y:S01]  /*0490*/  @P0 LDG.E R15, desc[UR8][R14.64] ;  /* 0x000000080e0f0981 */ /* 0x000ee2000c1e1900 */
[----:B------:R-:W-:-:S04]  /*04a0*/  @P0 IMAD.WIDE R18, R19, 0x4, R16 ;  /* 0x0000000413120825 */ /* 0x000fc800078e0210 */
[--C-:B------:R-:W-:Y:S02]  /*04b0*/  @P0 IMAD.WIDE R20, R21, 0x4, R16.reuse ;  /* 0x0000000415140825 */ /* 0x100fe400078e0210 */
[----:B------:R-:W2:Y:S02]  /*04c0*/  @P0 LDG.E R18, desc[UR8][R18.64] ;  /* 0x0000000812120981 */ /* 0x000ea4000c1e1900 */
[----:B0-----:R-:W-:Y:S02]  /*04d0*/  @!P0 IMAD R11, R11, R10, RZ ;  /* 0x0000000a0b0b8224 */ /* 0x001fe400078e02ff */
[----:B------:R-:W2:Y:S02]  /*04e0*/  @P0 LDG.E R21, desc[UR8][R20.64] ;  /* 0x0000000814150981 */ /* 0x000ea4000c1e1900 */
[----:B------:R-:W-:Y:S02]  /*04f0*/  @!P0 IMAD.WIDE R28, R11, 0x4, R16 ;  /* 0x000000040b1c8825 */ /* 0x000fe400078e0210 */
[----:B------:R0:W5:Y:S04]  /*0500*/  @!P0 LDG.E R10, desc[UR8][R12.64] ;  /* 0x000000080c0a8981 */ /* 0x000168000c1e1900 */
[----:B------:R0:W5:Y:S01]  /*0510*/  @!P0 LDG.E R11, desc[UR8][R28.64+0x4] ;  /* 0x000004081c0b8981 */ /* 0x000162000c1e1900 */
[----:B------:R-:W-:-:S02]  /*0520*/  @P0 I2FP.F32.S32 R25, R25 ;  /* 0x0000001900190245 */ /* 0x000fc40000201400 */
[----:B------:R-:W-:-:S03]  /*0530*/  @P0 I2FP.F32.S32 R27, R26 ;  /* 0x0000001a001b0245 */ /* 0x000fc60000201400 */
[C---:B------:R-:W-:Y:S02]  /*0540*/  @P0 FADD R25, R24.reuse, -R25 ;  /* 0x8000001918190221 */ /* 0x040fe40000000000 */
[----:B------:R-:W-:Y:S01]  /*0550*/  @P0 FADD R27, R24, -R27 ;  /* 0x8000001b181b0221 */ /* 0x000fe20000000000 */
[----:B--2---:R-:W-:Y:S01]  /*0560*/  @P0 FADD R19, -R18, R21 ;  /* 0x0000001512130221 */ /* 0x004fe20000000100 */
[----:B---3--:R-:W-:-:S03]  /*0570*/  @P0 FADD R21, -R22, R15 ;  /* 0x0000000f16150221 */ /* 0x008fc60000000100 */
[----:B------:R-:W-:Y:S01]  /*0580*/  @P0 FFMA R10, R25, R19, R18 ;  /* 0x00000013190a0223 */ /* 0x000fe20000000012 */
[----:B------:R-:W-:Y:S01]  /*0590*/  @P0 FFMA R11, R27, R21, R22 ;  /* 0x000000151b0b0223 */ /* 0x000fe20000000016 */
[----:B0-----:R-:W-:Y:S06]  /*05a0*/  BRA `(.L_x_4) ;  /* 0x0000000400ac7947 */ /* 0x001fec0003800000 */
.L_x_3:
[----:B------:R-:W-:Y:S01]  /*05b0*/  FRND.CEIL R22, R24 ;  /* 0x0000001800167307 */ /* 0x000fe20000209000 */
[----:B------:R-:W-:Y:S07]  /*05c0*/  BSSY.RECONVERGENT B2, `(.L_x_5) ;  /* 0x000003c000027945 */ /* 0x000fee0003800200 */
[----:B------:R-:W0:Y:S02]  /*05d0*/  FRND.FLOOR R23, R24 ;  /* 0x0000001800177307 */ /* 0x000e240000205000 */
[----:B0-----:R-:W-:-:S13]  /*05e0*/  FSETP.NEU.AND P0, PT, R22, R23, PT ;  /* 0x000000171600720b */ /* 0x001fda0003f0d000 */
[----:B------:R-:W-:Y:S05]  /*05f0*/  @P0 BRA `(.L_x_6) ;  /* 0x00000000004c0947 */ /* 0x000fea0003800000 */
[----:B------:R-:W-:Y:S01]  /*0600*/  FMUL R10, R0, R23 ;  /* 0x00000017000a7220 */ /* 0x000fe20000400000 */
[----:B------:R-:W-:Y:S01]  /*0610*/  F2I.TRUNC.NTZ R21, R18 ;  /* 0x0000001200157305 */ /* 0x000fe2000020f100 */
[----:B------:R-:W-:Y:S02]  /*0620*/  MOV R25, UR11 ;  /* 0x0000000b00197c02 */ /* 0x000fe40008000f00 */
[----:B------:R-:W-:Y:S01]  /*0630*/  FMUL R10, R5, R10 ;  /* 0x0000000a050a7220 */ /* 0x000fe20000400000 */
[----:B------:R-:W-:Y:S02]  /*0640*/  MOV R16, UR12 ;  /* 0x0000000c00107c02 */ /* 0x000fe40008000f00 */
[----:B------:R-:W-:Y:S02]  /*0650*/  MOV R17, UR13 ;  /* 0x0000000d00117c02 */ /* 0x000fe40008000f00 */
[----:B------:R-:W-:Y:S08]  /*0660*/  F2I.TRUNC.NTZ R20, R20 ;  /* 0x0000001400147305 */ /* 0x000ff0000020f100 */
[----:B------:R-:W0:Y:S02]  /*0670*/  F2I.TRUNC.NTZ R10, R10 ;  /* 0x0000000a000a7305 */ /* 0x000e24000020f100 */
[----:B0-----:R-:W-:-:S02]  /*0680*/  IMAD R15, R21, R25, R10 ;  /* 0x00000019150f7224 */ /* 0x001fc400078e020a */
[----:B------:R-:W-:Y:S02]  /*0690*/  IMAD R13, R20, R25, R10 ;  /* 0x00000019140d7224 */ /* 0x000fe400078e020a */
[----:B------:R-:W-:-:S04]  /*06a0*/  IMAD.WIDE R14, R15, 0x4, R16 ;  /* 0x000000040f0e7825 */ /* 0x000fc800078e0210 */
[----:B------:R-:W-:Y:S02]  /*06b0*/  IMAD.WIDE R12, R13, 0x4, R16 ;  /* 0x000000040d0c7825 */ /* 0x000fe400078e0210 */
[----:B------:R-:W2:Y:S04]  /*06c0*/  LDG.E R15, desc[UR8][R14.64] ;  /* 0x000000080e0f7981 */ /* 0x000ea8000c1e1900 */
[----:B------:R-:W2:Y:S01]  /*06d0*/  LDG.E R12, desc[UR8][R12.64] ;  /* 0x000000080c0c7981 */ /* 0x000ea2000c1e1900 */
[----:B------:R-:W-:-:S05]  /*06e0*/  I2FP.F32.S32 R26, R21 ;  /* 0x00000015001a7245 */ /* 0x000fca0000201400 */
[----:B------:R-:W-:Y:S01]  /*06f0*/  FADD R26, R3, -R26 ;  /* 0x8000001a031a7221 */ /* 0x000fe20000000000 */
[----:B--2---:R-:W-:-:S04]  /*0700*/  FADD R10, -R15, R12 ;  /* 0x0000000c0f0a7221 */ /* 0x004fc80000000100 */
[----:B------:R-:W-:Y:S01]  /*0710*/  FFMA R10, R26, R10, R15 ;  /* 0x0000000a1a0a7223 */ /* 0x000fe2000000000f */
[----:B------:R-:W-:Y:S06]  /*0720*/  BRA `(.L_x_7) ;  /* 0x0000000000947947 */ /* 0x000fec0003800000 */
.L_x_6:
[----:B------:R-:W0:Y:S01]  /*0730*/  F2I.TRUNC.NTZ R20, R20 ;  /* 0x0000001400147305 */ /* 0x000e22000020f100 */
[----:B------:R-:W-:Y:S02]  /*0740*/  MOV R25, UR11 ;  /* 0x0000000b00197c02 */ /* 0x000fe40008000f00 */
[----:B------:R-:W-:Y:S02]  /*0750*/  MOV R16, UR12 ;  /* 0x0000000c00107c02 */ /* 0x000fe40008000f00 */
[----:B------:R-:W-:-:S03]  /*0760*/  MOV R17, UR13 ;  /* 0x0000000d00117c02 */ /* 0x000fc60008000f00 */
[----:B------:R-:W1:Y:S01]  /*0770*/  F2I.TRUNC.NTZ R21, R18 ;  /* 0x0000001200157305 */ /* 0x000e62000020f100 */
[----:B0-----:R-:W-:-:S07]  /*0780*/  IMAD R15, R20, R25, RZ ;  /* 0x00000019140f7224 */ /* 0x001fce00078e02ff */
[----:B------:R-:W0:Y:S01]  /*0790*/  F2I.TRUNC.NTZ R27, R23 ;  /* 0x00000017001b7305 */ /* 0x000e22000020f100 */
[----:B-1----:R-:W-:-:S07]  /*07a0*/  IMAD R14, R21, R25, RZ ;  /* 0x00000019150e7224 */ /* 0x002fce00078e02ff */
[----:B------:R-:W1:Y:S01]  /*07b0*/  F2I.TRUNC.NTZ R26, R22 ;  /* 0x00000016001a7305 */ /* 0x000e62000020f100 */
[C---:B0-----:R-:W-:Y:S02]  /*07c0*/  IMAD R11, R27.reuse, UR7, R15 ;  /* 0x000000071b0b7c24 */ /* 0x041fe4000f8e020f */
[----:B------:R-:W-:Y:S02]  /*07d0*/  IMAD R13, R27, UR7, R14 ;  /* 0x000000071b0d7c24 */ /* 0x000fe4000f8e020e */
[----:B------:R-:W-:-:S04]  /*07e0*/  IMAD.WIDE R10, R11, 0x4, R16 ;  /* 0x000000040b0a7825 */ /* 0x000fc800078e0210 */
[----:B------:R-:W-:Y:S02]  /*07f0*/  IMAD.WIDE R12, R13, 0x4, R16 ;  /* 0x000000040d0c7825 */ /* 0x000fe400078e0210 */
[----:B------:R-:W2:Y:S02]  /*0800*/  LDG.E R11, desc[UR8][R10.64] ;  /* 0x000000080a0b7981 */ /* 0x000ea4000c1e1900 */
[C---:B-1----:R-:W-:Y:S02]  /*0810*/  IMAD R19, R26.reuse, UR7, R14 ;  /* 0x000000071a137c24 */ /* 0x042fe4000f8e020e */
[----:B------:R-:W-:Y:S01]  /*0820*/  IMAD R29, R26, UR7, R15 ;  /* 0x000000071a1d7c24 */ /* 0x000fe2000f8e020f */
[----:B------:R-:W3:Y:S01]  /*0830*/  LDG.E R12, desc[UR8][R12.64] ;  /* 0x000000080c0c7981 */ /* 0x000ee2000c1e1900 */
[----:B------:R-:W-:-:S04]  /*0840*/  IMAD.WIDE R14, R19, 0x4, R16 ;  /* 0x00000004130e7825 */ /* 0x000fc800078e0210 */
[----:B------:R-:W-:Y:S02]  /*0850*/  IMAD.WIDE R18, R29, 0x4, R16 ;  /* 0x000000041d127825 */ /* 0x000fe400078e0210 */
[----:B------:R-:W4:Y:S04]  /*0860*/  LDG.E R14, desc[UR8][R14.64] ;  /* 0x000000080e0e7981 */ /* 0x000f28000c1e1900 */
[----:B------:R-:W5:Y:S01]  /*0870*/  LDG.E R19, desc[UR8][R18.64] ;  /* 0x0000000812137981 */ /* 0x000f62000c1e1900 */
[----:B------:R-:W-:Y:S02]  /*0880*/  I2FP.F32.S32 R30, R21 ;  /* 0x00000015001e7245 */ /* 0x000fe40000201400 */
[----:B------:R-:W-:Y:S02]  /*0890*/  I2FP.F32.S32 R28, R20 ;  /* 0x00000014001c7245 */ /* 0x000fe40000201400 */
[----:B------:R-:W-:Y:S01]  /*08a0*/  I2FP.F32.S32 R31, R26 ;  /* 0x0000001a001f7245 */ /* 0x000fe20000201400 */
[----:B------:R-:W-:-:S02]  /*08b0*/  FADD R26, R3, -R30 ;  /* 0x8000001e031a7221 */ /* 0x000fc40000000000 */
[----:B------:R-:W-:Y:S02]  /*08c0*/  FADD R29, -R3, R28 ;  /* 0x0000001c031d7221 */ /* 0x000fe40000000100 */
[----:B------:R-:W-:Y:S01]  /*08d0*/  FADD R31, -R24, R31 ;  /* 0x0000001f181f7221 */ /* 0x000fe20000000100 */
[----:B------:R-:W-:-:S05]  /*08e0*/  I2FP.F32.S32 R27, R27 ;  /* 0x0000001b001b7245 */ /* 0x000fca0000201400 */
[----:B------:R-:W-:Y:S01]  /*08f0*/  FADD R27, R24, -R27 ;  /* 0x8000001b181b7221 */ /* 0x000fe20000000000 */
[----:B--2---:R-:W-:-:S04]  /*0900*/  FMUL R10, R26, R11 ;  /* 0x0000000b1a0a7220 */ /* 0x004fc80000400000 */
[----:B------:R-:W-:Y:S01]  /*0910*/  FMUL R11, R31, R10 ;  /* 0x0000000a1f0b7220 */ /* 0x000fe20000400000 */
[----:B---3--:R-:W-:-:S04]  /*0920*/  FMUL R12, R12, R29 ;  /* 0x0000001d0c0c7220 */ /* 0x008fc80000400000 */
[----:B------:R-:W-:Y:S01]  /*0930*/  FFMA R11, R12, R31, R11 ;  /* 0x0000001f0c0b7223 */ /* 0x000fe2000000000b */
[----:B----4-:R-:W-:Y:S01]  /*0940*/  FMUL R14, R29, R14 ;  /* 0x0000000e1d0e7220 */ /* 0x010fe20000400000 */
[----:B-----5:R-:W-:-:S03]  /*0950*/  FMUL R19, R26, R19 ;  /* 0x000000131a137220 */ /* 0x020fc60000400000 */
[----:B------:R-:W-:-:S04]  /*0960*/  FFMA R14, R14, R27, R11 ;  /* 0x0000001b0e0e7223 */ /* 0x000fc8000000000b */
[----:B------:R-:W-:-:S07]  /*0970*/  FFMA R10, R27, R19, R14 ;  /* 0x000000131b0a7223 */ /* 0x000fce000000000e */
.L_x_7:
[----:B------:R-:W-:Y:S05]  /*0980*/  BSYNC.RECONVERGENT B2 ;  /* 0x0000000000027941 */ /* 0x000fea0003800200 */
.L_x_5:
[----:B------:R-:W-:Y:S05]  /*0990*/  @P0 BRA `(.L_x_8) ;  /* 0x0000000000380947 */ /* 0x000fea0003800000 */
[----:B------:R-:W-:-:S04]  /*09a0*/  FMUL R12, R0, R23 ;  /* 0x00000017000c7220 */ /* 0x000fc80000400000 */
[----:B------:R-:W-:-:S06]  /*09b0*/  FMUL R18, R5, R12 ;  /* 0x0000000c05127220 */ /* 0x000fcc0000400000 */
[----:B------:R-:W0:Y:S02]  /*09c0*/  F2I.TRUNC.NTZ R18, R18 ;  /* 0x0000001200127305 */ /* 0x000e24000020f100 */
[-CC-:B0-----:R-:W-:Y:S02]  /*09d0*/  IMAD R13, R21, R25.reuse, R18.reuse ;  /* 0x00000019150d7224 */ /* 0x181fe400078e0212 */
[----:B------:R-:W-:-:S03]  /*09e0*/  IMAD R15, R20, R25, R18 ;  /* 0x00000019140f7224 */ /* 0x000fc600078e0212 */
[----:B------:R-:W-:Y:S02]  /*09f0*/  IADD3 R13, PT, PT, R13, 0x1, RZ ;  /* 0x000000010d0d7810 */ /* 0x000fe40007ffe0ff */
[----:B------:R-:W-:-:S03]  /*0a00*/  IADD3 R15, PT, PT, R15, 0x1, RZ ;  /* 0x000000010f0f7810 */ /* 0x000fc60007ffe0ff */
[----:B------:R-:W-:-:S04]  /*0a10*/  IMAD.WIDE R12, R13, 0x4, R16 ;  /* 0x000000040d0c7825 */ /* 0x000fc800078e0210 */
[----:B------:R-:W-:Y:S02]  /*0a20*/  IMAD.WIDE R14, R15, 0x4, R16 ;  /* 0x000000040f0e7825 */ /* 0x000fe400078e0210 */
[----:B------:R-:W2:Y:S04]  /*0a30*/  LDG.E R13, desc[UR8][R12.64] ;  /* 0x000000080c0d7981 */ /* 0x000ea8000c1e1900 */
[----:B------:R-:W2:Y:S02]  /*0a40*/  LDG.E R14, desc[UR8][R14.64] ;  /* 0x000000080e0e7981 */ /* 0x000ea4000c1e1900 */
[----:B--2---:R-:W-:-:S04]  /*0a50*/  FADD R11, -R13, R14 ;  /* 0x0000000e0d0b7221 */ /* 0x004fc80000000100 */
[----:B------:R-:W-:Y:S01]  /*0a60*/  FFMA R11, R26, R11, R13 ;  /* 0x0000000b1a0b7223 */ /* 0x000fe2000000000d */
[----:B------:R-:W-:Y:S06]  /*0a70*/  BRA `(.L_x_4) ;  /* 0x0000000000787947 */ /* 0x000fec0003800000 */
.L_x_8:
[----:B------:R-:W0:Y:S01]  /*0a80*/  F2I.TRUNC.NTZ R11, R23 ;  /* 0x00000017000b7305 */ /* 0x000e22000020f100 */
[-C--:B------:R-:W-:Y:S02]  /*0a90*/  IMAD R28, R20, R25.reuse, 0x1 ;  /* 0x00000001141c7424 */ /* 0x080fe400078e0219 */
[----:B------:R-:W-:-:S05]  /*0aa0*/  IMAD R18, R21, R25, 0x1 ;  /* 0x0000000115127424 */ /* 0x000fca00078e0219 */
[----:B------:R-:W1:Y:S01]  /*0ab0*/  F2I.TRUNC.NTZ R27, R22 ;  /* 0x00000016001b7305 */ /* 0x000e62000020f100 */
[C---:B0-----:R-:W-:Y:S02]  /*0ac0*/  IMAD R13, R11.reuse, UR7, R28 ;  /* 0x000000070b0d7c24 */ /* 0x041fe4000f8e021c */
[----:B------:R-:W-:Y:S02]  /*0ad0*/  IMAD R15, R11, UR7, R18 ;  /* 0x000000070b0f7c24 */ /* 0x000fe4000f8e0212 */
[----:B------:R-:W-:-:S04]  /*0ae0*/  IMAD.WIDE R12, R13, 0x4, R16 ;  /* 0x000000040d0c7825 */ /* 0x000fc800078e0210 */
[----:B------:R-:W-:Y:S02]  /*0af0*/  IMAD.WIDE R14, R15, 0x4, R16 ;  /* 0x000000040f0e7825 */ /* 0x000fe400078e0210 */
[----:B------:R0:W2:Y:S02]  /*0b00*/  LDG.E R13, desc[UR8][R12.64] ;  /* 0x000000080c0d7981 */ /* 0x0000a4000c1e1900 */
        /* <DEDUP_REMOVED lines=8> */
[----:B------:R-:W-:-:S03]  /*0b90*/  I2FP.F32.S32 R27, R27 ;  /* 0x0000001b001b7245 */ /* 0x000fc60000201400 */
[----:B------:R-:W-:Y:S02]  /*0ba0*/  FADD R21, -R3, R20 ;  /* 0x0000001403157221 */ /* 0x000fe40000000100 */
[----:B------:R-:W-:Y:S01]  /*0bb0*/  FADD R20, -R24, R27 ;  /* 0x0000001b18147221 */ /* 0x000fe20000000100 */
[----:B------:R-:W-:-:S05]  /*0bc0*/  I2FP.F32.S32 R11, R11 ;  /* 0x0000000b000b7245 */ /* 0x000fca0000201400 */
[----:B0-----:R-:W-:Y:S01]  /*0bd0*/  FADD R12, R24, -R11 ;  /* 0x8000000b180c7221 */ /* 0x001fe20000000000 */
        /* <DEDUP_REMOVED lines=8> */
.L_x_4:
[----:B------:R-:W-:Y:S05]  /*0c60*/  BSYNC.RECONVERGENT B1 ;  /* 0x0000000000017941 */ /* 0x000fea0003800200 */
.L_x_2:
[----:B------:R-:W0:Y:S01]  /*0c70*/  LDC R12, c[0x0][0x394] ;  /* 0x0000e500ff0c7b82 */ /* 0x000e220000000800 */
[----:B------:R-:W-:Y:S08]  /*0c80*/  F2F.F64.F32 R18, R24 ;  /* 0x0000001800127310 */ /* 0x000ff00000201800 */
[----:B------:R-:W-:Y:S01]  /*0c90*/  F2F.F64.F32 R20, R3 ;  /* 0x0000000300147310 */ /* 0x000fe20000201800 */
[-C--:B0----5:R-:W-:Y:S01]  /*0ca0*/  FMUL R26, R11, R12.reuse ;  /* 0x0000000c0b1a7220 */ /* 0x0a1fe20000400000 */
[----:B------:R-:W-:-:S06]  /*0cb0*/  FMUL R25, R10, R12 ;  /* 0x0000000c0a197220 */ /* 0x000fcc0000400000 */
[----:B------:R-:W0:Y:S08]  /*0cc0*/  F2F.F64.F32 R14, R26 ;  /* 0x0000001a000e7310 */ /* 0x000e300000201800 */
[----:B------:R-:W1:Y:S01]  /*0cd0*/  F2F.F64.F32 R22, R25 ;  /* 0x0000001900167310 */ /* 0x000e620000201800 */
[----:B0-----:R-:W-:Y:S02]  /*0ce0*/  DFMA R14, R14, 0.5, R18 ;  /* 0x3fe000000e0e782b */ /* 0x001fe40000000012 */
[----:B-1----:R-:W-:-:S08]  /*0cf0*/  DFMA R22, R22, 0.5, R20 ;  /* 0x3fe000001616782b */ /* 0x002fd00000000014 */
[----:B------:R-:W0:Y:S08]  /*0d00*/  F2F.F32.F64 R14, R14 ;  /* 0x0000000e000e7310 */ /* 0x000e300000301000 */
[----:B------:R-:W1:Y:S01]  /*0d10*/  F2F.F32.F64 R13, R22 ;  /* 0x00000016000d7310 */ /* 0x000e620000301000 */
[----:B0-----:R-:W-:Y:S02]  /*0d20*/  FSETP.GT.AND P0, PT, R14, R7, PT ;  /* 0x000000070e00720b */ /* 0x001fe40003f04000 */
[----:B-1----:R-:W-:-:S02]  /*0d30*/  FMNMX R24, R13, R14, PT ;  /* 0x0000000e0d187209 */ /* 0x002fc40003800000 */
[----:B------:R-:W-:-:S04]  /*0d40*/  FSETP.GT.OR P0, PT, R13, R8, P0 ;  /* 0x000000080d00720b */ /* 0x000fc80000704400 */
[----:B------:R-:W-:Y:S02]  /*0d50*/  FSETP.LT.OR P0, PT, R24, RZ, P0 ;  /* 0x000000ff1800720b */ /* 0x000fe40000701400 */
[----:B------:R-:W-:-:S11]  /*0d60*/  MOV R24, R4 ;  /* 0x0000000400187202 */ /* 0x000fd60000000f00 */
[----:B------:R-:W-:Y:S05]  /*0d70*/  @P0 BRA `(.L_x_1) ;  /* 0x00000020002c0947 */ /* 0x000fea0003800000 */
[----:B------:R-:W-:Y:S01]  /*0d80*/  FRND.CEIL R15, R13 ;  /* 0x0000000d000f7307 */ /* 0x000fe20000209000 */
[----:B------:R-:W-:Y:S07]  /*0d90*/  BSSY.RECONVERGENT B1, `(.L_x_9) ;  /* 0x00000a2000017945 */ /* 0x000fee0003800200 */
[----:B------:R-:W0:Y:S02]  /*0da0*/  FRND.FLOOR R24, R13 ;  /* 0x0000000d00187307 */ /* 0x000e240000205000 */
[----:B0-----:R-:W-:-:S13]  /*0db0*/  FSETP.NEU.AND P0, PT, R15, R24, PT ;  /* 0x000000180f00720b */ /* 0x001fda0003f0d000 */
[----:B------:R-:W-:Y:S05]  /*0dc0*/  @P0 BRA `(.L_x_10) ;  /* 0x0000000000c40947 */ /* 0x000fea0003800000 */
[----:B------:R-:W-:Y:S08]  /*0dd0*/  FRND.CEIL R15, R14 ;  /* 0x0000000e000f7307 */ /* 0x000ff00000209000 */
[----:B------:R-:W0:Y:S02]  /*0de0*/  FRND.FLOOR R22, R14 ;  /* 0x0000000e00167307 */ /* 0x000e240000205000 */
[----:B0-----:R-:W-:-:S13]  /*0df0*/  FSETP.NEU.AND P0, PT, R15, R22, PT ;  /* 0x000000160f00720b */ /* 0x001fda0003f0d000 */
[----:B------:R-:W0:Y:S01]  /*0e00*/  @!P0 LDC R30, c[0x0][0x39c] ;  /* 0x0000e700ff1e8b82 */ /* 0x000e220000000800 */
[CC--:B------:R-:W-:Y:S01]  /*0e10*/  @P0 FMUL R34, R5.reuse, R24.reuse ;  /* 0x0000001805220220 */ /* 0x0c0fe20000400000 */
[----:B------:R-:W-:Y:S01]  /*0e20*/  @!P0 F2I.TRUNC.NTZ R26, R13 ;  /* 0x0000000d001a8305 */ /* 0x000fe2000020f100 */
[----:B------:R-:W-:-:S05]  /*0e30*/  @P0 FMUL R23, R5, R24 ;  /* 0x0000001805170220 */ /* 0x000fca0000400000 */
[----:B------:R-:W1:Y:S02]  /*0e40*/  @!P0 LDC R27, c[0x0][0x39c] ;  /* 0x0000e700ff1b8b82 */ /* 0x000e640000000800 */
[----:B------:R2:W-:Y:S06]  /*0e50*/  @!P0 F2I.TRUNC.NTZ R25, R13 ;  /* 0x0000000d00198305 */ /* 0x0005ec000020f100 */
[----:B------:R-:W3:Y:S02]  /*0e60*/  @!P0 LDC R24, c[0x0][0x3a0] ;  /* 0x0000e800ff188b82 */ /* 0x000ee40000000800 */
[----:B------:R-:W0:Y:S06]  /*0e70*/  @!P0 F2I.TRUNC.NTZ R31, R14 ;  /* 0x0000000e001f8305 */ /* 0x000e2c000020f100 */
[----:B--2---:R-:W2:Y:S02]  /*0e80*/  @!P0 LDC R13, c[0x0][0x3a0] ;  /* 0x0000e800ff0d8b82 */ /* 0x004ea40000000800 */
[----:B------:R-:W4:Y:S01]  /*0e90*/  @P0 F2I.TRUNC.NTZ R34, R34 ;  /* 0x0000002200220305 */ /* 0x000f22000020f100 */
[----:B0-----:R-:W-:-:S07]  /*0ea0*/  @!P0 IMAD R26, R31, R30, R26 ;  /* 0x0000001e1f1a8224 */ /* 0x001fce00078e021a */
[----:B------:R-:W-:Y:S01]  /*0eb0*/  @P0 F2I.FLOOR.NTZ R15, R14 ;  /* 0x0000000e000f0305 */ /* 0x000fe20000207100 */
[----:B----4-:R-:W-:-:S07]  /*0ec0*/  @P0 IADD3 R30, PT, PT, R34, 0x1, RZ ;  /* 0x00000001221e0810 */ /* 0x010fce0007ffe0ff */
[----:B------:R-:W0:Y:S08]  /*0ed0*/  @P0 F2I.CEIL.NTZ R29, R14 ;  /* 0x0000000e001d0305 */ /* 0x000e30000020b100 */
[----:B------:R-:W4:Y:S08]  /*0ee0*/  @P0 F2I.TRUNC.NTZ R23, R23 ;  /* 0x0000001700170305 */ /* 0x000f30000020f100 */
[----:B------:R-:W1:Y:S01]  /*0ef0*/  @P0 F2I.CEIL.NTZ R22, R14 ;  /* 0x0000000e00160305 */ /* 0x000e62000020b100 */
[----:B0-----:R-:W-:-:S07]  /*0f00*/  @P0 IMAD R33, R29, UR7, R30 ;  /* 0x000000071d210c24 */ /* 0x001fce000f8e021e */
[----:B------:R-:W0:Y:S01]  /*0f10*/  @P0 F2I.FLOOR.NTZ R32, R14 ;  /* 0x0000000e00200305 */ /* 0x000e220000207100 */
[----:B----4-:R-:W-:-:S07]  /*0f20*/  @P0 IMAD R31, R15, UR7, R23 ;  /* 0x000000070f1f0c24 */ /* 0x010fce000f8e0217 */
[----:B------:R-:W4:Y:S01]  /*0f30*/  @!P0 F2I.TRUNC.NTZ R28, R14 ;  /* 0x0000000e001c8305 */ /* 0x000f22000020f100 */
[----:B-1----:R-:W-:Y:S02]  /*0f40*/  @P0 IMAD R35, R22, UR7, R23 ;  /* 0x0000000716230c24 */ /* 0x002fe4000f8e0217 */
[----:B------:R-:W-:-:S04]  /*0f50*/  @P0 IMAD.WIDE R22, R31, 0x4, R16 ;  /* 0x000000041f160825 */ /* 0x000fc800078e0210 */
[----:B0-----:R-:W-:Y:S02]  /*0f60*/  @P0 IMAD R29, R32, UR7, R30 ;  /* 0x00000007201d0c24 */ /* 0x001fe4000f8e021e */
[----:B--2---:R-:W-:Y:S01]  /*0f70*/  @!P0 IMAD R13, R26, R13, RZ ;  /* 0x0000000d1a0d8224 */ /* 0x004fe200078e02ff */
[----:B------:R-:W2:Y:S01]  /*0f80*/  @P0 LDG.E R23, desc[UR8][R22.64] ;  /* 0x0000000816170981 */ /* 0x000ea2000c1e1900 */
[----:B------:R-:W-:-:S04]  /*0f90*/  @P0 IMAD.WIDE R30, R35, 0x4, R16 ;  /* 0x00000004231e0825 */ /* 0x000fc800078e0210 */
[----:B----4-:R-:W-:Y:S02]  /*0fa0*/  @!P0 IMAD R25, R28, R27, R25 ;  /* 0x0000001b1c198224 */ /* 0x010fe400078e0219 */
[--C-:B------:R-:W-:Y:S01]  /*0fb0*/  @P0 IMAD.WIDE R28, R29, 0x4, R16.reuse ;  /* 0x000000041d1c0825 */ /* 0x100fe200078e0210 */
[----:B------:R-:W2:Y:S03]  /*0fc0*/  @P0 LDG.E R30, desc[UR8][R30.64] ;  /* 0x000000081e1e0981 */ /* 0x000ea6000c1e1900 */
[----:B------:R-:W-:Y:S02]  /*0fd0*/  @P0 IMAD.WIDE R26, R33, 0x4, R16 ;  /* 0x00000004211a0825 */ /* 0x000fe400078e0210 */
[----:B------:R-:W4:Y:S02]  /*0fe0*/  @P0 LDG.E R28, desc[UR8][R28.64] ;  /* 0x000000081c1c0981 */ /* 0x000f24000c1e1900 */
[----:B---3--:R-:W-:-:S02]  /*0ff0*/  @!P0 IMAD R25, R25, R24, RZ ;  /* 0x0000001819198224 */ /* 0x008fc400078e02ff */
[--C-:B------:R-:W-:Y:S01]  /*1000*/  @!P0 IMAD.WIDE R34, R13, 0x4, R16.reuse ;  /* 0x000000040d228825 */ /* 0x100fe200078e0210 */
[----:B------:R-:W4:Y:S03]  /*1010*/  @P0 LDG.E R27, desc[UR8][R26.64] ;  /* 0x000000081a1b0981 */ /* 0x000f26000c1e1900 */
[----:B------:R-:W-:Y:S01]  /*1020*/  @!P0 IMAD.WIDE R24, R25, 0x4, R16 ;  /* 0x0000000419188825 */ /* 0x000fe200078e0210 */
[----:B------:R0:W5:Y:S04]  /*1030*/  @!P0 LDG.E R33, desc[UR8][R34.64] ;  /* 0x0000000822218981 */ /* 0x000168000c1e1900 */
[----:B------:R0:W5:Y:S01]  /*1040*/  @!P0 LDG.E R22, desc[UR8][R24.64+0x4] ;  /* 0x0000040818168981 */ /* 0x000162000c1e1900 */
[----:B------:R-:W-:-:S02]  /*1050*/  @P0 I2FP.F32.S32 R15, R15 ;  /* 0x0000000f000f0245 */ /* 0x000fc40000201400 */
[----:B------:R-:W-:-:S03]  /*1060*/  @P0 I2FP.F32.S32 R13, R32 ;  /* 0x00000020000d0245 */ /* 0x000fc60000201400 */
[C---:B------:R-:W-:Y:S02]  /*1070*/  @P0 FADD R32, R14.reuse, -R15 ;  /* 0x8000000f0e200221 */ /* 0x040fe40000000000 */
[----:B------:R-:W-:Y:S01]  /*1080*/  @P0 FADD R15, R14, -R13 ;  /* 0x8000000d0e0f0221 */ /* 0x000fe20000000000 */
[----:B--2---:R-:W-:Y:S01]  /*1090*/  @P0 FADD R30, -R23, R30 ;  /* 0x0000001e171e0221 */ /* 0x004fe20000000100 */
[----:B----4-:R-:W-:-:S03]  /*10a0*/  @P0 FADD R13, -R28, R27 ;  /* 0x0000001b1c0d0221 */ /* 0x010fc60000000100 */
[----:B------:R-:W-:Y:S01]  /*10b0*/  @P0 FFMA R33, R32, R30, R23 ;  /* 0x0000001e20210223 */ /* 0x000fe20000000017 */
[----:B------:R-:W-:Y:S01]  /*10c0*/  @P0 FFMA R22, R15, R13, R28 ;  /* 0x0000000d0f160223 */ /* 0x000fe2000000001c */
[----:B0-----:R-:W-:Y:S06]  /*10d0*/  BRA `(.L_x_11) ;  /* 0x0000000400b47947 */ /* 0x001fec0003800000 */
.L_x_10:
[----:B------:R-:W-:Y:S01]  /*10e0*/  FRND.CEIL R15, R14 ;  /* 0x0000000e000f7307 */ /* 0x000fe20000209000 */
[----:B------:R-:W-:Y:S07]  /*10f0*/  BSSY.RECONVERGENT B2, `(.L_x_12) ;  /* 0x0000039000027945 */ /* 0x000fee0003800200 */
[----:B------:R-:W0:Y:S02]  /*1100*/  FRND.FLOOR R22, R14 ;  /* 0x0000000e00167307 */ /* 0x000e240000205000 */
[----:B0-----:R-:W-:-:S13]  /*1110*/  FSETP.NEU.AND P0, PT, R15, R22, PT ;  /* 0x000000160f00720b */ /* 0x001fda0003f0d000 */
[----:B------:R-:W-:Y:S05]  /*1120*/  @P0 BRA `(.L_x_13) ;  /* 0x0000000000440947 */ /* 0x000fea0003800000 */
[----:B------:R-:W-:Y:S01]  /*1130*/  FMUL R22, R0, R22 ;  /* 0x0000001600167220 */ /* 0x000fe20000400000 */
[----:B------:R-:W-:Y:S01]  /*1140*/  F2I.FLOOR.NTZ R30, R13 ;  /* 0x0000000d001e7305 */ /* 0x000fe20000207100 */
[----:B------:R-:W-:Y:S02]  /*1150*/  MOV R31, UR11 ;  /* 0x0000000b001f7c02 */ /* 0x000fe40008000f00 */
[----:B------:R-:W-:-:S05]  /*1160*/  FMUL R26, R5, R22 ;  /* 0x00000016051a7220 */ /* 0x000fca0000400000 */
[----:B------:R-:W-:Y:S08]  /*1170*/  F2I.CEIL.NTZ R15, R13 ;  /* 0x0000000d000f7305 */ /* 0x000ff0000020b100 */
        /* <DEDUP_REMOVED lines=12> */
.L_x_13:
[----:B------:R-:W0:Y:S01]  /*1240*/  F2I.CEIL.NTZ R15, R13 ;  /* 0x0000000d000f7305 */ /* 0x000e22000020b100 */
[----:B------:R-:W-:-:S07]  /*1250*/  MOV R31, UR11 ;  /* 0x0000000b001f7c02 */ /* 0x000fce0008000f00 */
[----:B------:R-:W1:Y:S01]  /*1260*/  F2I.FLOOR.NTZ R30, R13 ;  /* 0x0000000d001e7305 */ /* 0x000e620000207100 */
[----:B0-----:R-:W-:-:S07]  /*1270*/  IMAD R28, R15, R31, RZ ;  /* 0x0000001f0f1c7224 */ /* 0x001fce00078e02ff */
[----:B------:R-:W0:Y:S01]  /*1280*/  F2I.FLOOR.NTZ R33, R14 ;  /* 0x0000000e00217305 */ /* 0x000e220000207100 */
[----:B-1----:R-:W-:-:S07]  /*1290*/  IMAD R23, R30, R31, RZ ;  /* 0x0000001f1e177224 */ /* 0x002fce00078e02ff */
[----:B------:R-:W1:Y:S01]  /*12a0*/  F2I.FLOOR.NTZ R22, R14 ;  /* 0x0000000e00167305 */ /* 0x000e620000207100 */
[----:B0-----:R-:W-:-:S07]  /*12b0*/  IMAD R25, R33, UR7, R28 ;  /* 0x0000000721197c24 */ /* 0x001fce000f8e021c */
[----:B------:R-:W0:Y:S01]  /*12c0*/  F2I.CEIL.NTZ R32, R14 ;  /* 0x0000000e00207305 */ /* 0x000e22000020b100 */
[----:B------:R-:W-:-:S04]  /*12d0*/  IMAD.WIDE R24, R25, 0x4, R16 ;  /* 0x0000000419187825 */ /* 0x000fc800078e0210 */
[--C-:B-1----:R-:W-:Y:S02]  /*12e0*/  IMAD R27, R22, UR7, R23.reuse ;  /* 0x00000007161b7c24 */ /* 0x102fe4000f8e0217 */
[----:B------:R-:W2:Y:S01]  /*12f0*/  LDG.E R25, desc[UR8][R24.64] ;  /* 0x0000000818197981 */ /* 0x000ea2000c1e1900 */
[----:B0-----:R-:W-:Y:S02]  /*1300*/  IMAD R29, R32, UR7, R23 ;  /* 0x00000007201d7c24 */ /* 0x001fe4000f8e0217 */
[----:B------:R-:W-:-:S04]  /*1310*/  IMAD.WIDE R22, R27, 0x4, R16 ;  /* 0x000000041b167825 */ /* 0x000fc800078e0210 */
[----:B------:R-:W-:Y:S02]  /*1320*/  IMAD.WIDE R26, R29, 0x4, R16 ;  /* 0x000000041d1a7825 */ /* 0x000fe400078e0210 */
[----:B------:R0:W3:Y:S02]  /*1330*/  LDG.E R22, desc[UR8][R22.64] ;  /* 0x0000000816167981 */ /* 0x0000e4000c1e1900 */
[----:B------:R-:W-:Y:S02]  /*1340*/  IMAD R29, R32, UR7, R28 ;  /* 0x00000007201d7c24 */ /* 0x000fe4000f8e021c */
[----:B------:R-:W4:Y:S02]  /*1350*/  LDG.E R26, desc[UR8][R26.64] ;  /* 0x000000081a1a7981 */ /* 0x000f24000c1e1900 */
[----:B------:R-:W-:-:S06]  /*1360*/  IMAD.WIDE R28, R29, 0x4, R16 ;  /* 0x000000041d1c7825 */ /* 0x000fcc00078e0210 */
[----:B------:R-:W5:Y:S01]  /*1370*/  LDG.E R29, desc[UR8][R28.64] ;  /* 0x000000081c1d7981 */ /* 0x000f62000c1e1900 */
[----:B------:R-:W-:Y:S02]  /*1380*/  I2FP.F32.S32 R36, R30 ;  /* 0x0000001e00247245 */ /* 0x000fe40000201400 */
[----:B------:R-:W-:Y:S02]  /*1390*/  I2FP.F32.S32 R34, R15 ;  /* 0x0000000f00227245 */ /* 0x000fe40000201400 */
[----:B------:R-:W-:Y:S01]  /*13a0*/  I2FP.F32.S32 R37, R32 ;  /* 0x0000002000257245 */ /* 0x000fe20000201400 */
[C---:B------:R-:W-:Y:S02]  /*13b0*/  FADD R32, R13.reuse, -R36 ;  /* 0x800000240d207221 */ /* 0x040fe40000000000 */
[----:B------:R-:W-:Y:S02]  /*13c0*/  FADD R35, -R13, R34 ;  /* 0x000000220d237221 */ /* 0x000fe40000000100 */
[----:B------:R-:W-:Y:S01]  /*13d0*/  FADD R37, -R14, R37 ;  /* 0x000000250e257221 */ /* 0x000fe20000000100 */
[----:B------:R-:W-:-:S05]  /*13e0*/  I2FP.F32.S32 R33, R33 ;  /* 0x0000002100217245 */ /* 0x000fca0000201400 */
[----:B------:R-:W-:Y:S01]  /*13f0*/  FADD R33, R14, -R33 ;  /* 0x800000210e217221 */ /* 0x000fe20000000000 */
[----:B--2---:R-:W-:-:S04]  /*1400*/  FMUL R24, R32, R25 ;  /* 0x0000001920187220 */ /* 0x004fc80000400000 */
[----:B0-----:R-:W-:Y:S01]  /*1410*/  FMUL R23, R37, R24 ;  /* 0x0000001825177220 */ /* 0x001fe20000400000 */
[----:B---3--:R-:W-:Y:S01]  /*1420*/  FMUL R22, R22, R35 ;  /* 0x0000002316167220 */ /* 0x008fe20000400000 */
[----:B----4-:R-:W-:-:S03]  /*1430*/  FMUL R35, R35, R26 ;  /* 0x0000001a23237220 */ /* 0x010fc60000400000 */
[----:B------:R-:W-:-:S04]  /*1440*/  FFMA R22, R22, R37, R23 ;  /* 0x0000002516167223 */ /* 0x000fc80000000017 */
[----:B------:R-:W-:Y:S01]  /*1450*/  FFMA R22, R33, R35, R22 ;  /* 0x0000002321167223 */ /* 0x000fe20000000016 */
[----:B-----5:R-:W-:-:S04]  /*1460*/  FMUL R29, R32, R29 ;  /* 0x0000001d201d7220 */ /* 0x020fc80000400000 */
[----:B------:R-:W-:-:S07]  /*1470*/  FFMA R33, R33, R29, R22 ;  /* 0x0000001d21217223 */ /* 0x000fce0000000016 */
.L_x_14:
[----:B------:R-:W-:Y:S05]  /*1480*/  BSYNC.RECONVERGENT B2 ;  /* 0x0000000000027941 */ /* 0x000fea0003800200 */
.L_x_12:
[----:B------:R-:W-:Y:S05]  /*1490*/  @P0 BRA `(.L_x_15) ;  /* 0x00000000004c0947 */ /* 0x000fea0003800000 */
[----:B------:R-:W-:-:S04]  /*14a0*/  FMUL R24, R11, R12 ;  /* 0x0000000c0b187220 */ /* 0x000fc80000400000 */
[----:B------:R-:W0:Y:S02]  /*14b0*/  F2F.F64.F32 R22, R24 ;  /* 0x0000001800167310 */ /* 0x000e240000201800 */
[----:B0-----:R-:W-:-:S10]  /*14c0*/  DFMA R22, R22, 0.5, R18 ;  /* 0x3fe000001616782b */ /* 0x001fd40000000012 */
[----:B------:R-:W0:Y:S08]  /*14d0*/  F2F.F32.F64 R22, R22 ;  /* 0x0000001600167310 */ /* 0x000e300000301000 */
[----:B0-----:R-:W0:Y:S02]  /*14e0*/  FRND.FLOOR R13, R22 ;  /* 0x00000016000d7307 */ /* 0x001e240000205000 */
[----:B0-----:R-:W-:-:S04]  /*14f0*/  FMUL R14, R0, R13 ;  /* 0x0000000d000e7220 */ /* 0x001fc80000400000 */
[----:B------:R-:W-:-:S04]  /*1500*/  FMUL R13, R5, R14 ;  /* 0x0000000e050d7220 */ /* 0x000fc80000400000 */
        /* <DEDUP_REMOVED lines=12> */
.L_x_15:
[----:B------:R-:W0:Y:S01]  /*15d0*/  F2I.FLOOR.NTZ R35, R14 ;  /* 0x0000000e00237305 */ /* 0x000e220000207100 */
[-C--:B------:R-:W-:Y:S02]  /*15e0*/  IMAD R26, R15, R31.reuse, 0x1 ;  /* 0x000000010f1a7424 */ /* 0x080fe400078e021f */
[----:B------:R-:W-:-:S05]  /*15f0*/  IMAD R30, R30, R31, 0x1 ;  /* 0x000000011e1e7424 */ /* 0x000fca00078e021f */
[----:B------:R-:W1:Y:S01]  /*1600*/  F2I.CEIL.NTZ R34, R14 ;  /* 0x0000000e00227305 */ /* 0x000e62000020b100 */
        /* <DEDUP_REMOVED lines=26> */
.L_x_11:
[----:B------:R-:W-:Y:S05]  /*17b0*/  BSYNC.RECONVERGENT B1 ;  /* 0x0000000000017941 */ /* 0x000fea0003800200 */
.L_x_9:
[-C--:B-----5:R-:W-:Y:S01]  /*17c0*/  FMUL R24, R22, R12.reuse ;  /* 0x0000000c16187220 */ /* 0x0a0fe20000400000 */
[----:B------:R-:W-:-:S04]  /*17d0*/  FMUL R23, R33, R12 ;  /* 0x0000000c21177220 */ /* 0x000fc80000400000 */
[----:B------:R-:W0:Y:S08]  /*17e0*/  F2F.F64.F32 R14, R23 ;  /* 0x00000017000e7310 */ /* 0x000e300000201800 */
[----:B------:R-:W1:Y:S01]  /*17f0*/  F2F.F64.F32 R24, R24 ;  /* 0x0000001800187310 */ /* 0x000e620000201800 */
[----:B0-----:R-:W-:-:S07]  /*1800*/  DFMA R14, R14, 0.5, R20 ;  /* 0x3fe000000e0e782b */ /* 0x001fce0000000014 */
[----:B------:R-:W-:Y:S01]  /*1810*/  F2F.F32.F64 R13, R14 ;  /* 0x0000000e000d7310 */ /* 0x000fe20000301000 */
[----:B-1----:R-:W-:Y:S01]  /*1820*/  DFMA R28, R24, 0.5, R18 ;  /* 0x3fe00000181c782b */ /* 0x002fe20000000012 */
[----:B------:R-:W-:-:S09]  /*1830*/  MOV R24, R4 ;  /* 0x0000000400187202 */ /* 0x000fd20000000f00 */
[----:B------:R-:W0:Y:S02]  /*1840*/  F2F.F32.F64 R28, R28 ;  /* 0x0000001c001c7310 */ /* 0x000e240000301000 */
[----:B0-----:R-:W-:Y:S02]  /*1850*/  FSETP.GT.AND P0, PT, R28, R7, PT ;  /* 0x000000071c00720b */ /* 0x001fe40003f04000 */
[C---:B------:R-:W-:Y:S02]  /*1860*/  FMNMX R18, R13.reuse, R28, PT ;  /* 0x0000001c0d127209 */ /* 0x040fe40003800000 */
[----:B------:R-:W-:-:S04]  /*1870*/  FSETP.GT.OR P0, PT, R13, R8, P0 ;  /* 0x000000080d00720b */ /* 0x000fc80000704400 */
[----:B------:R-:W-:-:S13]  /*1880*/  FSETP.LT.OR P0, PT, R18, RZ, P0 ;  /* 0x000000ff1200720b */ /* 0x000fda0000701400 */
        /* <DEDUP_REMOVED lines=9> */
[CC--:B------:R-:W-:Y:S01]  /*1920*/  @P0 FMUL R34, R5.reuse, R18.reuse ;  /* 0x0000001205220220 */ /* 0x0c0fe20000400000 */
[----:B------:R-:W0:Y:S01]  /*1930*/  @!P0 LDC R26, c[0x0][0x39c] ;  /* 0x0000e700ff1a8b82 */ /* 0x000e220000000800 */
[----:B------:R-:W-:Y:S01]  /*1940*/  @!P0 F2I.TRUNC.NTZ R20, R13 ;  /* 0x0000000d00148305 */ /* 0x000fe2000020f100 */
[----:B------:R-:W-:-:S06]  /*1950*/  @P0 FMUL R14, R5, R18 ;  /* 0x00000012050e0220 */ /* 0x000fcc0000400000 */
[----:B------:R-:W1:Y:S01]  /*1960*/  @!P0 LDC R29, c[0x0][0x39c] ;  /* 0x0000e700ff1d8b82 */ /* 0x000e620000000800 */
[----:B------:R2:W-:Y:S07]  /*1970*/  @!P0 F2I.TRUNC.NTZ R21, R13 ;  /* 0x0000000d00158305 */ /* 0x0005ee000020f100 */
[----:B------:R-:W3:Y:S01]  /*1980*/  @!P0 LDC R18, c[0x0][0x3a0] ;  /* 0x0000e800ff128b82 */ /* 0x000ee20000000800 */
[----:B------:R-:W4:Y:S07]  /*1990*/  @P0 F2I.TRUNC.NTZ R32, R34 ;  /* 0x0000002200200305 */ /* 0x000f2e000020f100 */
[----:B--2---:R-:W2:Y:S01]  /*19a0*/  @!P0 LDC R13, c[0x0][0x3a0] ;  /* 0x0000e800ff0d8b82 */ /* 0x004ea20000000800 */
[----:B------:R-:W-:Y:S01]  /*19b0*/  @P0 F2I.CEIL.NTZ R25, R28 ;  /* 0x0000001c00190305 */ /* 0x000fe2000020b100 */
[----:B----4-:R-:W-:-:S07]  /*19c0*/  @P0 IADD3 R32, PT, PT, R32, 0x1, RZ ;  /* 0x0000000120200810 */ /* 0x010fce0007ffe0ff */
[----:B------:R-:W4:Y:S08]  /*19d0*/  @P0 F2I.TRUNC.NTZ R30, R14 ;  /* 0x0000000e001e0305 */ /* 0x000f30000020f100 */
[----:B------:R-:W0:Y:S01]  /*19e0*/  @P0 F2I.CEIL.NTZ R35, R28 ;  /* 0x0000001c00230305 */ /* 0x000e22000020b100 */
[----:B----4-:R-:W-:-:S07]  /*19f0*/  @P0 IMAD R31, R25, UR7, R30 ;  /* 0x00000007191f0c24 */ /* 0x010fce000f8e021e */
[----:B------:R-:W4:Y:S08]  /*1a00*/  @!P0 F2I.TRUNC.NTZ R24, R28 ;  /* 0x0000001c00188305 */ /* 0x000f30000020f100 */
[----:B------:R-:W1:Y:S08]  /*1a10*/  @P0 F2I.FLOOR.NTZ R19, R28 ;  /* 0x0000001c00130305 */ /* 0x000e700000207100 */
[----:B------:R-:W3:Y:S08]  /*1a20*/  @P0 F2I.FLOOR.NTZ R23, R28 ;  /* 0x0000001c00170305 */ /* 0x000ef00000207100 */
[----:B------:R-:W2:Y:S01]  /*1a30*/  @!P0 F2I.TRUNC.NTZ R27, R28 ;  /* 0x0000001c001b8305 */ /* 0x000ea2000020f100 */
[----:B0-----:R-:W-:-:S02]  /*1a40*/  @P0 IMAD R25, R35, UR7, R32 ;  /* 0x0000000723190c24 */ /* 0x001fc4000f8e0220 */
[----:B----4-:R-:W-:Y:S02]  /*1a50*/  @!P0 IMAD R24, R24, R26, R21 ;  /* 0x0000001a18188224 */ /* 0x010fe400078e0215 */
[----:B-1----:R-:W-:Y:S02]  /*1a60*/  @P0 IMAD R15, R19, UR7, R30 ;  /* 0x00000007130f0c24 */ /* 0x002fe4000f8e021e */
[----:B---3--:R-:W-:Y:S02]  /*1a70*/  @P0 IMAD R35, R23, UR7, R32 ;  /* 0x0000000717230c24 */ /* 0x008fe4000f8e0220 */
[----:B--2---:R-:W-:Y:S02]  /*1a80*/  @!P0 IMAD R13, R24, R13, RZ ;  /* 0x0000000d180d8224 */ /* 0x004fe400078e02ff */
[----:B------:R-:W-:-:S04]  /*1a90*/  @P0 IMAD.WIDE R14, R15, 0x4, R16 ;  /* 0x000000040f0e0825 */ /* 0x000fc800078e0210 */
[----:B------:R-:W-:Y:S02]  /*1aa0*/  @!P0 IMAD R29, R27, R29, R20 ;  /* 0x0000001d1b1d8224 */ /* 0x000fe400078e0214 */
[--C-:B------:R-:W-:Y:S01]  /*1ab0*/  @P0 IMAD.WIDE R30, R31, 0x4, R16.reuse ;  /* 0x000000041f1e0825 */ /* 0x100fe200078e0210 */
[----:B------:R-:W2:Y:S03]  /*1ac0*/  @P0 LDG.E R15, desc[UR8][R14.64] ;  /* 0x000000080e0f0981 */ /* 0x000ea6000c1e1900 */
[--C-:B------:R-:W-:Y:S02]  /*1ad0*/  @P0 IMAD.WIDE R26, R35, 0x4, R16.reuse ;  /* 0x00000004231a0825 */ /* 0x100fe400078e0210 */
[----:B------:R-:W2:Y:S02]  /*1ae0*/  @P0 LDG.E R30, desc[UR8][R30.64] ;  /* 0x000000081e1e0981 */ /* 0x000ea4000c1e1900 */
[----:B------:R-:W-:-:S02]  /*1af0*/  @P0 IMAD.WIDE R24, R25, 0x4, R16 ;  /* 0x0000000419180825 */ /* 0x000fc400078e0210 */
[----:B------:R-:W3:Y:S02]  /*1b00*/  @P0 LDG.E R26, desc[UR8][R26.64] ;  /* 0x000000081a1a0981 */ /* 0x000ee4000c1e1900 */
[----:B------:R-:W-:Y:S02]  /*1b10*/  @!P0 IMAD R29, R29, R18, RZ ;  /* 0x000000121d1d8224 */ /* 0x000fe400078e02ff */
[--C-:B------:R-:W-:Y:S01]  /*1b20*/  @!P0 IMAD.WIDE R20, R13, 0x4, R16.reuse ;  /* 0x000000040d148825 */ /* 0x100fe200078e0210 */
[----:B------:R-:W3:Y:S03]  /*1b30*/  @P0 LDG.E R25, desc[UR8][R24.64] ;  /* 0x0000000818190981 */ /* 0x000ee6000c1e1900 */
        /* <DEDUP_REMOVED lines=8> */
[----:B---3--:R-:W-:-:S04]  /*1bc0*/  @P0 FADD R13, -R26, R25 ;  /* 0x000000191a0d0221 */ /* 0x008fc80000000100 */
[----:B------:R-:W-:Y:S01]  /*1bd0*/  @P0 FFMA R18, R23, R13, R26 ;  /* 0x0000000d17120223 */ /* 0x000fe2000000001a */
[----:B------:R-:W-:Y:S01]  /*1be0*/  @P0 FFMA R14, R32, R30, R15 ;  /* 0x0000001e200e0223 */ /* 0x000fe2000000000f */
[----:B0-----:R-:W-:Y:S06]  /*1bf0*/  BRA `(.L_x_18) ;  /* 0x0000000400a07947 */ /* 0x001fec0003800000 */
.L_x_17:
        /* <DEDUP_REMOVED lines=22> */
.L_x_20:
        /* <DEDUP_REMOVED lines=36> */
.L_x_21:
[----:B------:R-:W-:Y:S05]  /*1fa0*/  BSYNC.RECONVERGENT B2 ;  /* 0x0000000000027941 */ /* 0x000fea0003800200 */
.L_x_19:
        /* <DEDUP_REMOVED lines=15> */
.L_x_22:
        /* <DEDUP_REMOVED lines=30> */
.L_x_18:
[----:B------:R-:W-:Y:S05]  /*2280*/  BSYNC.RECONVERGENT B1 ;  /* 0x0000000000017941 */ /* 0x000fea0003800200 */
.L_x_16:
[-C--:B-----5:R-:W-:Y:S01]  /*2290*/  FFMA R28, R18, R12.reuse, R9 ;  /* 0x0000000c121c7223 */ /* 0x0a0fe20000000009 */
[----:B------:R-:W-:Y:S01]  /*22a0*/  FFMA R13, R14, R12, R3 ;  /* 0x0000000c0e0d7223 */ /* 0x000fe20000000003 */
[----:B------:R-:W-:-:S03]  /*22b0*/  MOV R24, R4 ;  /* 0x0000000400187202 */ /* 0x000fc60000000f00 */
[----:B------:R-:W-:Y:S02]  /*22c0*/  FSETP.GT.AND P0, PT, R28, R7, PT ;  /* 0x000000071c00720b */ /* 0x000fe40003f04000 */
        /* <DEDUP_REMOVED lines=23> */
[----:B------:R-:W-:Y:S01]  /*2440*/  @P0 F2I.CEIL.NTZ R25, R28 ;  /* 0x0000001c00190305 */ /* 0x000fe2000020b100 */
[----:B----4-:R-:W-:-:S07]  /*2450*/  @P0 IADD3 R27, PT, PT, R32, 0x1, RZ ;  /* 0x00000001201b0810 */ /* 0x010fce0007ffe0ff */
[----:B------:R-:W0:Y:S08]  /*2460*/  @P0 F2I.TRUNC.NTZ R26, R26 ;  /* 0x0000001a001a0305 */ /* 0x000e30000020f100 */
[----:B------:R-:W4:Y:S08]  /*2470*/  @P0 F2I.FLOOR.NTZ R4, R28 ;  /* 0x0000001c00040305 */ /* 0x000f300000207100 */
[----:B------:R-:W1:Y:S01]  /*2480*/  @P0 F2I.CEIL.NTZ R29, R28 ;  /* 0x0000001c001d0305 */ /* 0x000e62000020b100 */
[----:B0-----:R-:W-:-:S07]  /*2490*/  @P0 IMAD R25, R25, UR7, R26 ;  /* 0x0000000719190c24 */ /* 0x001fce000f8e021a */
[----:B------:R-:W0:Y:S01]  /*24a0*/  @P0 F2I.FLOOR.NTZ R19, R28 ;  /* 0x0000001c00130305 */ /* 0x000e220000207100 */
[----:B----4-:R-:W-:-:S07]  /*24b0*/  @P0 IMAD R31, R4, UR7, R27 ;  /* 0x00000007041f0c24 */ /* 0x010fce000f8e021b */
[----:B------:R-:W4:Y:S01]  /*24c0*/  @!P0 F2I.TRUNC.NTZ R24, R28 ;  /* 0x0000001c00188305 */ /* 0x000f22000020f100 */
[----:B-1----:R-:W-:Y:S02]  /*24d0*/  @P0 IMAD R29, R29, UR7, R27 ;  /* 0x000000071d1d0c24 */ /* 0x002fe4000f8e021b */
[----:B--2---:R-:W-:Y:S02]  /*24e0*/  @!P0 IMAD R13, R20, R13, RZ ;  /* 0x0000000d140d8224 */ /* 0x004fe400078e02ff */
[----:B0-----:R-:W-:Y:S02]  /*24f0*/  @P0 IMAD R35, R19, UR7, R26 ;  /* 0x0000000713230c24 */ /* 0x001fe4000f8e021a */
[----:B------:R-:W-:-:S04]  /*2500*/  @P0 IMAD.WIDE R26, R25, 0x4, R16 ;  /* 0x00000004191a0825 */ /* 0x000fc800078e0210 */
[----:B------:R-:W-:Y:S02]  /*2510*/  @P0 IMAD.WIDE R34, R35, 0x4, R16 ;  /* 0x0000000423220825 */ /* 0x000fe400078e0210 */
[----:B------:R-:W2:Y:S02]  /*2520*/  @P0 LDG.E R27, desc[UR8][R26.64] ;  /* 0x000000081a1b0981 */ /* 0x000ea4000c1e1900 */
[----:B----4-:R-:W-:Y:S02]  /*2530*/  @!P0 IMAD R30, R24, R23, R21 ;  /* 0x00000017181e8224 */ /* 0x010fe400078e0215 */
[--C-:B------:R-:W-:Y:S01]  /*2540*/  @P0 IMAD.WIDE R24, R31, 0x4, R16.reuse ;  /* 0x000000041f180825 */ /* 0x100fe200078e0210 */
[----:B------:R-:W2:Y:S03]  /*2550*/  @P0 LDG.E R34, desc[UR8][R34.64] ;  /* 0x0000000822220981 */ /* 0x000ea6000c1e1900 */
[----:B------:R-:W-:-:S02]  /*2560*/  @P0 IMAD.WIDE R20, R29, 0x4, R16 ;  /* 0x000000041d140825 */ /* 0x000fc400078e0210 */
[----:B------:R-:W4:Y:S02]  /*2570*/  @P0 LDG.E R24, desc[UR8][R24.64] ;  /* 0x0000000818180981 */ /* 0x000f24000c1e1900 */
[----:B---3--:R-:W-:Y:S02]  /*2580*/  @!P0 IMAD R15, R30, R15, RZ ;  /* 0x0000000f1e0f8224 */ /* 0x008fe400078e02ff */
[--C-:B------:R-:W-:Y:S01]  /*2590*/  @!P0 IMAD.WIDE R30, R13, 0x4, R16.reuse ;  /* 0x000000040d1e8825 */ /* 0x100fe200078e0210 */
[----:B------:R-:W4:Y:S03]  /*25a0*/  @P0 LDG.E R21, desc[UR8][R20.64] ;  /* 0x0000000814150981 */ /* 0x000f26000c1e1900 */
        /* <DEDUP_REMOVED lines=12> */
.L_x_24:
        /* <DEDUP_REMOVED lines=22> */
.L_x_27:
        /* <DEDUP_REMOVED lines=11> */
[----:B------:R1:W2:Y:S01]  /*2880*/  LDG.E R24, desc[UR8][R24.64] ;  /* 0x0000000818187981 */ /* 0x0002a2000c1e1900 */
        /* <DEDUP_REMOVED lines=12> */
[----:B-1----:R-:W-:Y:S02]  /*2950*/  FADD R25, -R13, R34 ;  /* 0x000000220d197221 */ /* 0x002fe40000000100 */
[----:B------:R-:W-:Y:S01]  /*2960*/  FADD R29, -R28, R29 ;  /* 0x0000001d1c1d7221 */ /* 0x000fe20000000100 */
[----:B0-----:R-:W-:Y:S01]  /*2970*/  I2FP.F32.S32 R21, R15 ;  /* 0x0000000f00157245 */ /* 0x001fe20000201400 */
[----:B--2---:R-:W-:-:S04]  /*2980*/  FMUL R24, R23, R24 ;  /* 0x0000001817187220 */ /* 0x004fc80000400000 */
[----:B------:R-:W-:Y:S01]  /*2990*/  FMUL R15, R29, R24 ;  /* 0x000000181d0f7220 */ /* 0x000fe20000400000 */
[----:B---3--:R-:W-:-:S04]  /*29a0*/  FMUL R20, R20, R25 ;  /* 0x0000001914147220 */ /* 0x008fc80000400000 */
[----:B------:R-:W-:Y:S01]  /*29b0*/  FFMA R15, R20, R29, R15 ;  /* 0x0000001d140f7223 */ /* 0x000fe2000000000f */
[----:B----4-:R-:W-:Y:S01]  /*29c0*/  FMUL R26, R25, R26 ;  /* 0x0000001a191a7220 */ /* 0x010fe20000400000 */
[----:B------:R-:W-:-:S04]  /*29d0*/  FADD R20, R28, -R21 ;  /* 0x800000151c147221 */ /* 0x000fc80000000000 */
[----:B------:R-:W-:Y:S01]  /*29e0*/  FFMA R15, R20, R26, R15 ;  /* 0x0000001a140f7223 */ /* 0x000fe2000000000f */
[----:B-----5:R-:W-:-:S04]  /*29f0*/  FMUL R30, R23, R30 ;  /* 0x0000001e171e7220 */ /* 0x020fc80000400000 */
[----:B------:R-:W-:-:S07]  /*2a00*/  FFMA R15, R20, R30, R15 ;  /* 0x0000001e140f7223 */ /* 0x000fce000000000f */
.L_x_28:
[----:B------:R-:W-:Y:S05]  /*2a10*/  BSYNC.RECONVERGENT B2 ;  /* 0x0000000000027941 */ /* 0x000fea0003800200 */
.L_x_26:
[----:B------:R-:W-:Y:S05]  /*2a20*/  @P0 BRA `(.L_x_29) ;  /* 0x0000000000400947 */ /* 0x000fea0003800000 */
[----:B------:R-:W-:-:S06]  /*2a30*/  FFMA R25, R18, R12, R9 ;  /* 0x0000000c12197223 */ /* 0x000fcc0000000009 */
[----:B------:R-:W0:Y:S02]  /*2a40*/  FRND.FLOOR R25, R25 ;  /* 0x0000001900197307 */ /* 0x000e240000205000 */
[----:B0-----:R-:W-:-:S04]  /*2a50*/  FMUL R20, R0, R25 ;  /* 0x0000001900147220 */ /* 0x001fc80000400000 */
        /* <DEDUP_REMOVED lines=13> */
.L_x_29:
        /* <DEDUP_REMOVED lines=20> */
[----:B0-----:R-:W-:-:S05]  /*2c70*/  I2FP.F32.S32 R21, R30 ;  /* 0x0000001e00157245 */ /* 0x001fca0000201400 */
        /* <DEDUP_REMOVED lines=9> */
.L_x_25:
[----:B------:R-:W-:Y:S05]  /*2d10*/  BSYNC.RECONVERGENT B1 ;  /* 0x0000000000017941 */ /* 0x000fea0003800200 */
.L_x_23:
[----:B------:R-:W-:Y:S01]  /*2d20*/  FFMA R11, R22, 2, R11 ;  /* 0x40000000160b7823 */ /* 0x000fe2000000000b */
[----:B------:R-:W-:Y:S01]  /*2d30*/  FFMA R33, R33, 2, R10 ;  /* 0x4000000021217823 */ /* 0x000fe2000000000a */
[----:B------:R-:W-:Y:S01]  /*2d40*/  UMOV UR4, 0x55555555 ;  /* 0x5555555500047882 */ /* 0x000fe20000000000 */
[----:B------:R-:W-:Y:S01]  /*2d50*/  UMOV UR5, 0x3fc55555 ;  /* 0x3fc5555500057882 */ /* 0x000fe20000000000 */
[----:B------:R-:W-:Y:S01]  /*2d60*/  FFMA R18, R18, 2, R11 ;  /* 0x4000000012127823 */ /* 0x000fe2000000000b */
[----:B------:R-:W-:-:S03]  /*2d70*/  FFMA R14, R14, 2, R33 ;  /* 0x400000000e0e7823 */ /* 0x000fc60000000021 */
[----:B-----5:R-:W-:Y:S01]  /*2d80*/  FADD R18, R18, R23 ;  /* 0x0000001712127221 */ /* 0x020fe20000000000 */
[----:B------:R-:W-:-:S03]  /*2d90*/  FADD R14, R14, R15 ;  /* 0x0000000f0e0e7221 */ /* 0x000fc60000000000 */
[----:B------:R-:W0:Y:S08]  /*2da0*/  F2F.F64.F32 R16, R18 ;  /* 0x0000001200107310 */ /* 0x000e300000201800 */
[----:B------:R-:W1:Y:S01]  /*2db0*/  F2F.F64.F32 R10, R14 ;  /* 0x0000000e000a7310 */ /* 0x000e620000201800 */
[----:B0-----:R-:W-:Y:S02]  /*2dc0*/  DMUL R16, R16, UR4 ;  /* 0x0000000410107c28 */ /* 0x001fe40008000000 */
[----:B-1----:R-:W-:-:S08]  /*2dd0*/  DMUL R10, R10, UR4 ;  /* 0x000000040a0a7c28 */ /* 0x002fd00008000000 */
[----:B------:R-:W0:Y:S08]  /*2de0*/  F2F.F32.F64 R16, R16 ;  /* 0x0000001000107310 */ /* 0x000e300000301000 */
[----:B------:R-:W1:Y:S01]  /*2df0*/  F2F.F32.F64 R10, R10 ;  /* 0x0000000a000a7310 */ /* 0x000e620000301000 */
[----:B0-----:R-:W-:-:S05]  /*2e00*/  FFMA R4, R16, R12, R9 ;  /* 0x0000000c10047223 */ /* 0x001fca0000000009 */
[----:B------:R-:W-:Y:S01]  /*2e10*/  MOV R24, R4 ;  /* 0x0000000400187202 */ /* 0x000fe20000000f00 */
[----:B-1----:R-:W-:-:S07]  /*2e20*/  FFMA R3, R10, R12, R3 ;  /* 0x0000000c0a037223 */ /* 0x002fce0000000003 */
.L_x_1:
[----:B------:R-:W-:Y:S05]  /*2e30*/  BSYNC.RECONVERGENT B0 ;  /* 0x0000000000007941 */ /* 0x000fea0003800200 */
.L_x_0:
[----:B------:R-:W0:Y:S01]  /*2e40*/  LDC.64 R10, c[0x0][0x388] ;  /* 0x0000e200ff0a7b82 */ /* 0x000e220000000a00 */
[----:B------:R-:W-:-:S04]  /*2e50*/  IADD3 R2, PT, PT, R2, 0x1, RZ ;  /* 0x0000000102027810 */ /* 0x000fc80007ffe0ff */
[----:B------:R-:W-:Y:S01]  /*2e60*/  ISETP.NE.AND P0, PT, R2, RZ, PT ;  /* 0x000000ff0200720c */ /* 0x000fe20003f05270 */
[C---:B0-----:R-:W-:Y:S01]  /*2e70*/  IMAD.WIDE R10, R6.reuse, 0x4, R10 ;  /* 0x00000004060a7825 */ /* 0x041fe200078e020a */
[----:B------:R-:W-:-:S04]  /*2e80*/  IADD3 R6, PT, PT, R6, UR11, RZ ;  /* 0x0000000b06067c10 */ /* 0x000fc8000fffe0ff */
[----:B------:R0:W-:Y:S04]  /*2e90*/  STG.E desc[UR8][R10.64], R3 ;  /* 0x000000030a007986 */ /* 0x0001e8000c101908 */
[----:B------:R0:W-:Y:S03]  /*2ea0*/  STG.E desc[UR8][R10.64+0x4], R24 ;  /* 0x000004180a007986 */ /* 0x0001e6000c101908 */
[----:B------:R-:W-:Y:S05]  /*2eb0*/  @P0 BRA `(.L_x_30) ;  /* 0xffffffd000b80947 */ /* 0x000fea000383ffff */
[----:B------:R-:W-:Y:S05]  /*2ec0*/  EXIT ;  /* 0x000000000000794d */ /* 0x000fea0003800000 */
.L_x_31:
[----:B------:R-:W-:-:S00]  /*2ed0*/  BRA `(.L_x_31) ;  /* 0xfffffffc00fc7947 */ /* 0x000fc0000383ffff */
[----:B------:R-:W-:-:S00]  /*2ee0*/  NOP ;  /* 0x0000000000007918 */ /* 0x000fc00000000000 */
        /* <DEDUP_REMOVED lines=9> */
.L_x_32:


//--------------------- .nv.shared.reserved.0     --------------------------
	.section	.nv.shared.reserved.0,"aw",@nobits
	.weak		__nv_reservedSMEM_offset_0_alias
	.size		__nv_reservedSMEM_offset_0_alias, 0, 64
	.other		__nv_reservedSMEM_offset_0_alias,@"STO_CUDA_RESERVED_SHARED STV_DEFAULT"
__nv_reservedSMEM_offset_0_alias:
	.zero		0
	.zero		64


//--------------------- .nv.constant0._Z18computeStreamLinesPfS_if9constants --------------------------
	.section	.nv.constant0._Z18computeStreamLinesPfS_if9constants,"a",@progbits
	.sectionflags	@""
	.align	4
.nv.constant0._Z18computeStreamLinesPfS_if9constants:
	.zero		936


//--------------------- SYMBOLS --------------------------

	.type		.nv.reservedSmem.offset0,@object
	.size		.nv.reservedSmem.offset0,0x4
